// auto-generated by cutlass_sweep.gemm — config: {"arch": "sm_100", "cluster_m": 4, "cluster_n": 4, "dtype": "fp16", "dtype_b": "fp16", "layout": "nt", "stages": 0, "tile_k": 32, "tile_m": 64, "tile_n": 64}
#include "cutlass/cutlass.h"
#include "cutlass/gemm/collective/collective_builder.hpp"
#include "cutlass/gemm/device/gemm_universal_adapter.h"
#include "cutlass/gemm/kernel/gemm_universal.hpp"
#include "cutlass/epilogue/collective/collective_builder.hpp"

using ElemA = cutlass::half_t;
using ElemB = cutlass::half_t;
using ElemCD = cutlass::half_t;
using Acc  = float;
using TileShape    = cute::Shape<cute::_64, cute::_64, cute::_32>;
using ClusterShape = cute::Shape<cute::_4, cute::_4, cute::_1>;

using CollectiveEpilogue = typename cutlass::epilogue::collective::CollectiveBuilder<
    cutlass::arch::Sm100, cutlass::arch::OpClassTensorOp,
    TileShape, ClusterShape,
    cutlass::epilogue::collective::EpilogueTileAuto,
    Acc, Acc,
    ElemCD, cutlass::layout::RowMajor, 128 / cutlass::sizeof_bits<ElemCD>::value,
    ElemCD, cutlass::layout::RowMajor, 128 / cutlass::sizeof_bits<ElemCD>::value,
    cutlass::epilogue::collective::EpilogueScheduleAuto
  >::CollectiveOp;

using CollectiveMainloop = typename cutlass::gemm::collective::CollectiveBuilder<
    cutlass::arch::Sm100, cutlass::arch::OpClassTensorOp,
    ElemA, cutlass::layout::RowMajor, 128 / cutlass::sizeof_bits<ElemA>::value,
    ElemB, cutlass::layout::ColumnMajor, 128 / cutlass::sizeof_bits<ElemB>::value,
    Acc,
    TileShape, ClusterShape,
    cutlass::gemm::collective::StageCountAutoCarveout<static_cast<int>(sizeof(typename CollectiveEpilogue::SharedStorage))>,
    cutlass::gemm::collective::KernelScheduleAuto
  >::CollectiveOp;

using GemmKernel = cutlass::gemm::kernel::GemmUniversal<
    cute::Shape<int,int,int,int>,
    CollectiveMainloop,
    CollectiveEpilogue
>;
using Gemm = cutlass::gemm::device::GemmUniversalAdapter<GemmKernel>;

// Force the device kernel symbol into the cubin without needing a host main.
auto* _anchor = &cutlass::device_kernel<GemmKernel>;


// ===== COMPILED SASS (sm_100a) =====

	.target	sm_100a

	.elftype	@"ET_EXEC"


//--------------------- .note.nv.tkinfo           --------------------------
	.section	.note.nv.tkinfo,"",@"SHT_NOTE"
	.sectionflags	@"SHF_NOTE_NV_TKINFO"
	.tkinfo
        /*0018*/ 	.word	0x00000002
        /*0030*/ 	.string	""
        /*0030*/ 	.string	"ptxas"
        /*0030*/ 	.string	"Cuda compilation tools, release 13.0, V13.0.88"
        /*0030*/ 	.string	"Build cuda_13.0.r13.0/compiler.36424714_0"
        /*0030*/ 	.string	"-arch sm_100a -m 64 "



//--------------------- .note.nv.cuinfo           --------------------------
	.section	.note.nv.cuinfo,"",@"SHT_NOTE"
	.sectionflags	@"SHF_NOTE_NV_CUINFO"
        /*0018*/ 	.short	0x0002
        /*001a*/ 	.short	0x0064
        /*001c*/ 	.short	0x0082
	.zero		2


//--------------------- .nv.info                  --------------------------
	.section	.nv.info,"",@"SHT_CUDA_INFO"
	.align	4


	//----- nvinfo : EIATTR_REGCOUNT
	.align		4
        /*0000*/ 	.byte	0x04, 0x2f
        /*0002*/ 	.short	(.L_19 - .L_18)
	.align		4
.L_18:
        /*0004*/ 	.word	index@(_ZN7cutlass13device_kernelINS_4gemm6kernel13GemmUniversalIN4cute5tupleIJiiiiEEENS1_10collective13CollectiveMmaINS1_35MainloopSm100TmaUmmaWarpSpecializedILi26ELi2ELi4ENS5_IJNS4_1CILi4EEESB_NSA_ILi1EEEEEEEENS5_IJNSA_ILi64EEESF_NSA_ILi32EEEEEENS_6half_tENS5_IJlSC_lEEESI_SJ_NS4_8TiledMMAINS4_8MMA_AtomIJNS4_20SM100_MMA_F16BF16_SSISI_SI_fLi64ELi64ELNS4_4UMMA5MajorE0ELSO_0ELNSN_7ScaleInE0ELSP_0EEEEEENS4_6LayoutINS5_IJSC_SC_SC_EEENS5_IJNSA_ILi0EEESU_SU_EEEEENS5_IJNS4_10UnderscoreESX_SX_EEEEENS4_23SM90_TMA_LOAD_MULTICASTENS4_14ComposedLayoutINS4_7SwizzleILi2ELi4ELi3EEENS4_18smem_ptr_flag_bitsILi16EEENSS_INS5_IJNSA_ILi8EEESG_EEENS5_IJSG_SC_EEEEEEEvNS4_8identityES10_S1A_vS1B_EENS_8epilogue10collective18CollectiveEpilogueINS1D_23Sm100TmaWarpSpecializedILi3ELi2ELi16ELb1ELb0EEEJSH_NS5_IJNSS_ISF_SC_EENSS_ISG_SC_EEEEESI_SJ_SI_SJ_NS1D_6fusion15FusionCallbacksIS1H_NS1L_17LinearCombinationISI_fSI_fLNS_15FloatRoundStyleE2EEESH_S1K_JEEENS4_5SM1004TMEM4LOAD26SM100_TMEM_LOAD_16dp256b4xENS4_13SM90_TMA_LOADES1A_NS4_17SM75_U32x4_LDSM_NENS4_14SM90_TMA_STOREES1A_NS4_17SM90_U32x4_STSM_NENS4_39AutoVectorizingCopyWithAssumedAlignmentILi128EEEEEEvvEEEEvNT_6ParamsE)
        /*0008*/ 	.word	0x00000046


	//----- nvinfo : EIATTR_FRAME_SIZE
	.align		4
.L_19:
        /*000c*/ 	.byte	0x04, 0x11
        /*000e*/ 	.short	(.L_21 - .L_20)
	.align		4
.L_20:
        /*0010*/ 	.word	index@($__internal_2_$__cuda_sm10x_tcgen05_guardrail_trap_unallocated_columns_being_dealloced)
        /*0014*/ 	.word	0x00000000


	//----- nvinfo : EIATTR_FRAME_SIZE
	.align		4
.L_21:
        /*0018*/ 	.byte	0x04, 0x11
        /*001a*/ 	.short	(.L_23 - .L_22)
	.align		4
.L_22:
        /*001c*/ 	.word	index@($__internal_1_$__cuda_sm10x_tcgen05_guardrail_trap_phase_invalid_during_alloc)
        /*0020*/ 	.word	0x00000000


	//----- nvinfo : EIATTR_FRAME_SIZE
	.align		4
.L_23:
        /*0024*/ 	.byte	0x04, 0x11
        /*0026*/ 	.short	(.L_25 - .L_24)
	.align		4
.L_24:
        /*0028*/ 	.word	index@($__internal_0_$__cuda_sm10x_tcgen05_guardrail_trap_col_being_dealloced_not_returned_by_alloc)
        /*002c*/ 	.word	0x00000000


	//----- nvinfo : EIATTR_FRAME_SIZE
	.align		4
.L_25:
        /*0030*/ 	.byte	0x04, 0x11
        /*0032*/ 	.short	(.L_27 - .L_26)
	.align		4
.L_26:
        /*0034*/ 	.word	index@(_ZN7cutlass13device_kernelINS_4gemm6kernel13GemmUniversalIN4cute5tupleIJiiiiEEENS1_10collective13CollectiveMmaINS1_35MainloopSm100TmaUmmaWarpSpecializedILi26ELi2ELi4ENS5_IJNS4_1CILi4EEESB_NSA_ILi1EEEEEEEENS5_IJNSA_ILi64EEESF_NSA_ILi32EEEEEENS_6half_tENS5_IJlSC_lEEESI_SJ_NS4_8TiledMMAINS4_8MMA_AtomIJNS4_20SM100_MMA_F16BF16_SSISI_SI_fLi64ELi64ELNS4_4UMMA5MajorE0ELSO_0ELNSN_7ScaleInE0ELSP_0EEEEEENS4_6LayoutINS5_IJSC_SC_SC_EEENS5_IJNSA_ILi0EEESU_SU_EEEEENS5_IJNS4_10UnderscoreESX_SX_EEEEENS4_23SM90_TMA_LOAD_MULTICASTENS4_14ComposedLayoutINS4_7SwizzleILi2ELi4ELi3EEENS4_18smem_ptr_flag_bitsILi16EEENSS_INS5_IJNSA_ILi8EEESG_EEENS5_IJSG_SC_EEEEEEEvNS4_8identityES10_S1A_vS1B_EENS_8epilogue10collective18CollectiveEpilogueINS1D_23Sm100TmaWarpSpecializedILi3ELi2ELi16ELb1ELb0EEEJSH_NS5_IJNSS_ISF_SC_EENSS_ISG_SC_EEEEESI_SJ_SI_SJ_NS1D_6fusion15FusionCallbacksIS1H_NS1L_17LinearCombinationISI_fSI_fLNS_15FloatRoundStyleE2EEESH_S1K_JEEENS4_5SM1004TMEM4LOAD26SM100_TMEM_LOAD_16dp256b4xENS4_13SM90_TMA_LOADES1A_NS4_17SM75_U32x4_LDSM_NENS4_14SM90_TMA_STOREES1A_NS4_17SM90_U32x4_STSM_NENS4_39AutoVectorizingCopyWithAssumedAlignmentILi128EEEEEEvvEEEEvNT_6ParamsE)
        /*0038*/ 	.word	0x00000000


	//----- nvinfo : EIATTR_MIN_STACK_SIZE
	.align		4
.L_27:
        /*003c*/ 	.byte	0x04, 0x12
        /*003e*/ 	.short	(.L_29 - .L_28)
	.align		4
.L_28:
        /*0040*/ 	.word	index@(_ZN7cutlass13device_kernelINS_4gemm6kernel13GemmUniversalIN4cute5tupleIJiiiiEEENS1_10collective13CollectiveMmaINS1_35MainloopSm100TmaUmmaWarpSpecializedILi26ELi2ELi4ENS5_IJNS4_1CILi4EEESB_NSA_ILi1EEEEEEEENS5_IJNSA_ILi64EEESF_NSA_ILi32EEEEEENS_6half_tENS5_IJlSC_lEEESI_SJ_NS4_8TiledMMAINS4_8MMA_AtomIJNS4_20SM100_MMA_F16BF16_SSISI_SI_fLi64ELi64ELNS4_4UMMA5MajorE0ELSO_0ELNSN_7ScaleInE0ELSP_0EEEEEENS4_6LayoutINS5_IJSC_SC_SC_EEENS5_IJNSA_ILi0EEESU_SU_EEEEENS5_IJNS4_10UnderscoreESX_SX_EEEEENS4_23SM90_TMA_LOAD_MULTICASTENS4_14ComposedLayoutINS4_7SwizzleILi2ELi4ELi3EEENS4_18smem_ptr_flag_bitsILi16EEENSS_INS5_IJNSA_ILi8EEESG_EEENS5_IJSG_SC_EEEEEEEvNS4_8identityES10_S1A_vS1B_EENS_8epilogue10collective18CollectiveEpilogueINS1D_23Sm100TmaWarpSpecializedILi3ELi2ELi16ELb1ELb0EEEJSH_NS5_IJNSS_ISF_SC_EENSS_ISG_SC_EEEEESI_SJ_SI_SJ_NS1D_6fusion15FusionCallbacksIS1H_NS1L_17LinearCombinationISI_fSI_fLNS_15FloatRoundStyleE2EEESH_S1K_JEEENS4_5SM1004TMEM4LOAD26SM100_TMEM_LOAD_16dp256b4xENS4_13SM90_TMA_LOADES1A_NS4_17SM75_U32x4_LDSM_NENS4_14SM90_TMA_STOREES1A_NS4_17SM90_U32x4_STSM_NENS4_39AutoVectorizingCopyWithAssumedAlignmentILi128EEEEEEvvEEEEvNT_6ParamsE)
        /*0044*/ 	.word	0x00000000
.L_29:


//--------------------- .nv.compat                --------------------------
	.section	.nv.compat,"",@"SHT_CUDA_COMPAT_INFO"
	.align	4
        /*0000*/ 	.byte	0x02, 0x09, 0x01, 0x00, 0x02, 0x02, 0x02, 0x00, 0x02, 0x05, 0x05, 0x00, 0x03, 0x07, 0x01, 0x01
        /*0010*/ 	.byte	0x02, 0x03, 0x01, 0x00, 0x02, 0x06, 0x01, 0x00, 0x04, 0x0b, 0x08, 0x00, 0x09, 0x00, 0x00, 0x00
        /*0020*/ 	.byte	0x00, 0x00, 0x00, 0x00


//--------------------- .nv.info._ZN7cutlass13device_kernelINS_4gemm6kernel13GemmUniversalIN4cute5tupleIJiiiiEEENS1_10collective13CollectiveMmaINS1_35MainloopSm100TmaUmmaWarpSpecializedILi26ELi2ELi4ENS5_IJNS4_1CILi4EEESB_NSA_ILi1EEEEEEEENS5_IJNSA_ILi64EEESF_NSA_ILi32EEEEEENS_6half_tENS5_IJlSC_lEEESI_SJ_NS4_8TiledMMAINS4_8MMA_AtomIJNS4_20SM100_MMA_F16BF16_SSISI_SI_fLi64ELi64ELNS4_4UMMA5MajorE0ELSO_0ELNSN_7ScaleInE0ELSP_0EEEEEENS4_6LayoutINS5_IJSC_SC_SC_EEENS5_IJNSA_ILi0EEESU_SU_EEEEENS5_IJNS4_10UnderscoreESX_SX_EEEEENS4_23SM90_TMA_LOAD_MULTICASTENS4_14ComposedLayoutINS4_7SwizzleILi2ELi4ELi3EEENS4_18smem_ptr_flag_bitsILi16EEENSS_INS5_IJNSA_ILi8EEESG_EEENS5_IJSG_SC_EEEEEEEvNS4_8identityES10_S1A_vS1B_EENS_8epilogue10collective18CollectiveEpilogueINS1D_23Sm100TmaWarpSpecializedILi3ELi2ELi16ELb1ELb0EEEJSH_NS5_IJNSS_ISF_SC_EENSS_ISG_SC_EEEEESI_SJ_SI_SJ_NS1D_6fusion15FusionCallbacksIS1H_NS1L_17LinearCombinationISI_fSI_fLNS_15FloatRoundStyleE2EEESH_S1K_JEEENS4_5SM1004TMEM4LOAD26SM100_TMEM_LOAD_16dp256b4xENS4_13SM90_TMA_LOADES1A_NS4_17SM75_U32x4_LDSM_NENS4_14SM90_TMA_STOREES1A_NS4_17SM90_U32x4_STSM_NENS4_39AutoVectorizingCopyWithAssumedAlignmentILi128EEEEEEvvEEEEvNT_6ParamsE --------------------------
	.section	.nv.info._ZN7cutlass13device_kernelINS_4gemm6kernel13GemmUniversalIN4cute5tupleIJiiiiEEENS1_10collective13CollectiveMmaINS1_35MainloopSm100TmaUmmaWarpSpecializedILi26ELi2ELi4ENS5_IJNS4_1CILi4EEESB_NSA_ILi1EEEEEEEENS5_IJNSA_ILi64EEESF_NSA_ILi32EEEEEENS_6half_tENS5_IJlSC_lEEESI_SJ_NS4_8TiledMMAINS4_8MMA_AtomIJNS4_20SM100_MMA_F16BF16_SSISI_SI_fLi64ELi64ELNS4_4UMMA5MajorE0ELSO_0ELNSN_7ScaleInE0ELSP_0EEEEEENS4_6LayoutINS5_IJSC_SC_SC_EEENS5_IJNSA_ILi0EEESU_SU_EEEEENS5_IJNS4_10UnderscoreESX_SX_EEEEENS4_23SM90_TMA_LOAD_MULTICASTENS4_14ComposedLayoutINS4_7SwizzleILi2ELi4ELi3EEENS4_18smem_ptr_flag_bitsILi16EEENSS_INS5_IJNSA_ILi8EEESG_EEENS5_IJSG_SC_EEEEEEEvNS4_8identityES10_S1A_vS1B_EENS_8epilogue10collective18CollectiveEpilogueINS1D_23Sm100TmaWarpSpecializedILi3ELi2ELi16ELb1ELb0EEEJSH_NS5_IJNSS_ISF_SC_EENSS_ISG_SC_EEEEESI_SJ_SI_SJ_NS1D_6fusion15FusionCallbacksIS1H_NS1L_17LinearCombinationISI_fSI_fLNS_15FloatRoundStyleE2EEESH_S1K_JEEENS4_5SM1004TMEM4LOAD26SM100_TMEM_LOAD_16dp256b4xENS4_13SM90_TMA_LOADES1A_NS4_17SM75_U32x4_LDSM_NENS4_14SM90_TMA_STOREES1A_NS4_17SM90_U32x4_STSM_NENS4_39AutoVectorizingCopyWithAssumedAlignmentILi128EEEEEEvvEEEEvNT_6ParamsE,"",@"SHT_CUDA_INFO"
	.sectionflags	@""
	.align	4


	//----- nvinfo : EIATTR_CUDA_API_VERSION
	.align		4
        /*0000*/ 	.byte	0x04, 0x37
        /*0002*/ 	.short	(.L_31 - .L_30)
.L_30:
        /*0004*/ 	.word	0x00000082


	//----- nvinfo : EIATTR_KPARAM_INFO
	.align		4
.L_31:
        /*0008*/ 	.byte	0x04, 0x17
        /*000a*/ 	.short	(.L_33 - .L_32)
.L_32:
        /*000c*/ 	.word	0x00000000
        /*0010*/ 	.short	0x0000
        /*0012*/ 	.short	0x0000
        /*0014*/ 	.byte	0x00, 0xf0, 0x01, 0x20


	//----- nvinfo : EIATTR_AT_ENTRY_FRAGMENTS
	.align		4
.L_33:
        /*0018*/ 	.byte	0x04, 0x4f
        /*001a*/ 	.short	(.L_35 - .L_34)


	//   ....[0]....
.L_34:
        /*001c*/ 	.word	0x00000006


	//----- nvinfo : EIATTR_RESERVED_SMEM_USED
	.align		4
.L_35:
        /*0020*/ 	.byte	0x01, 0x41
	.zero		2


	//----- nvinfo : EIATTR_SPARSE_MMA_MASK
	.align		4
        /*0024*/ 	.byte	0x03, 0x50
        /*0026*/ 	.short	0x0000


	//----- nvinfo : EIATTR_TCGEN05_1CTA_USED
	.align		4
        /*0028*/ 	.byte	0x01, 0x51
	.zero		2


	//----- nvinfo : EIATTR_MAXREG_COUNT
	.align		4
        /*002c*/ 	.byte	0x03, 0x1b
        /*002e*/ 	.short	0x00ff


	//----- nvinfo : EIATTR_NUM_BARRIERS
	.align		4
        /*0030*/ 	.byte	0x02, 0x4c
        /*0032*/ 	.byte	0x07
	.zero		1


	//----- nvinfo : EIATTR_EXTERNS
	.align		4
        /*0034*/ 	.byte	0x04, 0x0f
        /*0036*/ 	.short	(.L_37 - .L_36)


	//   ....[0]....
	.align		4
.L_36:
        /*0038*/ 	.word	index@(__assertfail)


	//----- nvinfo : EIATTR_MERCURY_ISA_VERSION
	.align		4
.L_37:
        /*003c*/ 	.byte	0x03, 0x5f
        /*003e*/ 	.short	0x0101


	//----- nvinfo : EIATTR_INT_WARP_WIDE_INSTR_OFFSETS
	.align		4
        /*0040*/ 	.byte	0x04, 0x31
        /*0042*/ 	.short	(.L_39 - .L_38)


	//   ....[0]....
.L_38:
        /*0044*/ 	.word	0x00004f60


	//   ....[1]....
        /*0048*/ 	.word	0x00004f90


	//   ....[2]....
        /*004c*/ 	.word	0x00004fb0


	//   ....[3]....
        /*0050*/ 	.word	0x00005b80


	//   ....[4]....
        /*0054*/ 	.word	0x00005c00


	//   ....[5]....
        /*0058*/ 	.word	0x00005d00


	//   ....[6]....
        /*005c*/ 	.word	0x00005e10


	//----- nvinfo : EIATTR_COOP_GROUP_MASK_REGIDS
	.align		4
.L_39:
        /*0060*/ 	.byte	0x04, 0x29
        /*0062*/ 	.short	(.L_41 - .L_40)


	//   ....[0]....
.L_40:
        /*0064*/ 	.word	0xffffffff


	//   ....[1]....
        /*0068*/ 	.word	0xffffffff


	//   ....[2]....
        /*006c*/ 	.word	0xffffffff


	//   ....[3]....
        /*0070*/ 	.word	0xffffffff


	//   ....[4]....
        /*0074*/ 	.word	0xffffffff


	//   ....[5]....
        /*0078*/ 	.word	0xffffffff


	//   ....[6]....
        /*007c*/ 	.word	0xffffffff


	//   ....[7]....
        /*0080*/ 	.word	0xffffffff


	//   ....[8]....
        /*0084*/ 	.word	0xffffffff


	//   ....[9]....
        /*0088*/ 	.word	0xffffffff


	//   ....[10]....
        /*008c*/ 	.word	0xffffffff


	//   ....[11]....
        /*0090*/ 	.word	0xffffffff


	//   ....[12]....
        /*0094*/ 	.word	0xffffffff


	//   ....[13]....
        /*0098*/ 	.word	0xffffffff


	//----- nvinfo : EIATTR_COOP_GROUP_INSTR_OFFSETS
	.align		4
.L_41:
        /*009c*/ 	.byte	0x04, 0x28
        /*009e*/ 	.short	(.L_43 - .L_42)


	//   ....[0]....
.L_42:
        /*00a0*/ 	.word	0x00000080


	//   ....[1]....
        /*00a4*/ 	.word	0x000004e0


	//   ....[2]....
        /*00a8*/ 	.word	0x00000980


	//   ....[3]....
        /*00ac*/ 	.word	0x00000b00


	//   ....[4]....
        /*00b0*/ 	.word	0x00000c00


	//   ....[5]....
        /*00b4*/ 	.word	0x00000d70


	//   ....[6]....
        /*00b8*/ 	.word	0x00000f10


	//   ....[7]....
        /*00bc*/ 	.word	0x000010c0


	//   ....[8]....
        /*00c0*/ 	.word	0x00002710


	//   ....[9]....
        /*00c4*/ 	.word	0x00004230


	//   ....[10]....
        /*00c8*/ 	.word	0x00004440


	//   ....[11]....
        /*00cc*/ 	.word	0x00004470


	//   ....[12]....
        /*00d0*/ 	.word	0x00004e40


	//   ....[13]....
        /*00d4*/ 	.word	0x00005070


	//----- nvinfo : EIATTR_VRC_CTA_INIT_COUNT
	.align		4
.L_43:
        /*00d8*/ 	.byte	0x02, 0x4a
        /*00da*/ 	.byte	0x80
	.zero		1


	//----- nvinfo : EIATTR_SYSCALL_OFFSETS
	.align		4
        /*00dc*/ 	.byte	0x04, 0x46
        /*00de*/ 	.short	(.L_45 - .L_44)


	//   ....[0]....
.L_44:
        /*00e0*/ 	.word	0x00006b00


	//   ....[1]....
        /*00e4*/ 	.word	0x00006bf0


	//   ....[2]....
        /*00e8*/ 	.word	0x000073c0


	//   ....[3]....
        /*00ec*/ 	.word	0x00007d10


	//----- nvinfo : EIATTR_MBARRIER_INSTR_OFFSETS
	.align		4
.L_45:
        /*00f0*/ 	.byte	0x04, 0x39
        /*00f2*/ 	.short	(.L_47 - .L_46)


	//   ....[0]....
.L_46:
        /*00f4*/ 	.word	0x00000620
        /*00f8*/ 	.word	0x000000ff
        /*00fc*/ 	.word	0x00000000
        /*0100*/ 	.short	0x0100
        /*0102*/ 	.byte	0x04
	.zero		1


	//   ....[1]....
        /*0104*/ 	.word	0x00000630
        /*0108*/ 	.word	0x000000ff
        /*010c*/ 	.word	0x000000d0
        /*0110*/ 	.short	0x0100
        /*0112*/ 	.byte	0x04
	.zero		1


	//   ....[2]....
        /*0114*/ 	.word	0x00000640
        /*0118*/ 	.word	0x000000ff
        /*011c*/ 	.word	0x00000008
        /*0120*/ 	.short	0x0100
        /*0122*/ 	.byte	0x04
	.zero		1


	//   ....[3]....
        /*0124*/ 	.word	0x00000650
        /*0128*/ 	.word	0x000000ff
        /*012c*/ 	.word	0x000000d8
        /*0130*/ 	.short	0x0100
        /*0132*/ 	.byte	0x04
	.zero		1


	//   ....[4]....
        /*0134*/ 	.word	0x00000660
        /*0138*/ 	.word	0x000000ff
        /*013c*/ 	.word	0x00000010
        /*0140*/ 	.short	0x0100
        /*0142*/ 	.byte	0x04
	.zero		1


	//   ....[5]....
        /*0144*/ 	.word	0x00000670
        /*0148*/ 	.word	0x000000ff
        /*014c*/ 	.word	0x000000e0
        /*0150*/ 	.short	0x0100
        /*0152*/ 	.byte	0x04
	.zero		1


	//   ....[6]....
        /*0154*/ 	.word	0x00000680
        /*0158*/ 	.word	0x000000ff
        /*015c*/ 	.word	0x00000018
        /*0160*/ 	.short	0x0100
        /*0162*/ 	.byte	0x04
	.zero		1


	//   ....[7]....
        /*0164*/ 	.word	0x00000690
        /*0168*/ 	.word	0x000000ff
        /*016c*/ 	.word	0x000000e8
        /*0170*/ 	.short	0x0100
        /*0172*/ 	.byte	0x04
	.zero		1


	//   ....[8]....
        /*0174*/ 	.word	0x000006a0
        /*0178*/ 	.word	0x000000ff
        /*017c*/ 	.word	0x00000020
        /*0180*/ 	.short	0x0100
        /*0182*/ 	.byte	0x04
	.zero		1


	//   ....[9]....
        /*0184*/ 	.word	0x000006b0
        /*0188*/ 	.word	0x000000ff
        /*018c*/ 	.word	0x000000f0
        /*0190*/ 	.short	0x0100
        /*0192*/ 	.byte	0x04
	.zero		1


	//   ....[10]....
        /*0194*/ 	.word	0x000006c0
        /*0198*/ 	.word	0x000000ff
        /*019c*/ 	.word	0x00000028
        /*01a0*/ 	.short	0x0100
        /*01a2*/ 	.byte	0x04
	.zero		1


	//   ....[11]....
        /*01a4*/ 	.word	0x000006d0
        /*01a8*/ 	.word	0x000000ff
        /*01ac*/ 	.word	0x000000f8
        /*01b0*/ 	.short	0x0100
        /*01b2*/ 	.byte	0x04
	.zero		1


	//   ....[12]....
        /*01b4*/ 	.word	0x000006e0
        /*01b8*/ 	.word	0x000000ff
        /*01bc*/ 	.word	0x00000030
        /*01c0*/ 	.short	0x0100
        /*01c2*/ 	.byte	0x04
	.zero		1


	//   ....[13]....
        /*01c4*/ 	.word	0x000006f0
        /*01c8*/ 	.word	0x000000ff
        /*01cc*/ 	.word	0x00000100
        /*01d0*/ 	.short	0x0100
        /*01d2*/ 	.byte	0x04
	.zero		1


	//   ....[14]....
        /*01d4*/ 	.word	0x00000700
        /*01d8*/ 	.word	0x000000ff
        /*01dc*/ 	.word	0x00000038
        /*01e0*/ 	.short	0x0100
        /*01e2*/ 	.byte	0x04
	.zero		1


	//   ....[15]....
        /*01e4*/ 	.word	0x00000710
        /*01e8*/ 	.word	0x000000ff
        /*01ec*/ 	.word	0x00000108
        /*01f0*/ 	.short	0x0100
        /*01f2*/ 	.byte	0x04
	.zero		1


	//   ....[16]....
        /*01f4*/ 	.word	0x00000720
        /*01f8*/ 	.word	0x000000ff
        /*01fc*/ 	.word	0x00000040
        /*0200*/ 	.short	0x0100
        /*0202*/ 	.byte	0x04
	.zero		1


	//   ....[17]....
        /*0204*/ 	.word	0x00000730
        /*0208*/ 	.word	0x000000ff
        /*020c*/ 	.word	0x00000110
        /*0210*/ 	.short	0x0100
        /*0212*/ 	.byte	0x04
	.zero		1


	//   ....[18]....
        /*0214*/ 	.word	0x00000740
        /*0218*/ 	.word	0x000000ff
        /*021c*/ 	.word	0x00000048
        /*0220*/ 	.short	0x0100
        /*0222*/ 	.byte	0x04
	.zero		1


	//   ....[19]....
        /*0224*/ 	.word	0x00000750
        /*0228*/ 	.word	0x000000ff
        /*022c*/ 	.word	0x00000118
        /*0230*/ 	.short	0x0100
        /*0232*/ 	.byte	0x04
	.zero		1


	//   ....[20]....
        /*0234*/ 	.word	0x00000760
        /*0238*/ 	.word	0x000000ff
        /*023c*/ 	.word	0x00000050
        /*0240*/ 	.short	0x0100
        /*0242*/ 	.byte	0x04
	.zero		1


	//   ....[21]....
        /*0244*/ 	.word	0x00000770
        /*0248*/ 	.word	0x000000ff
        /*024c*/ 	.word	0x00000120
        /*0250*/ 	.short	0x0100
        /*0252*/ 	.byte	0x04
	.zero		1


	//   ....[22]....
        /*0254*/ 	.word	0x00000780
        /*0258*/ 	.word	0x000000ff
        /*025c*/ 	.word	0x00000058
        /*0260*/ 	.short	0x0100
        /*0262*/ 	.byte	0x04
	.zero		1


	//   ....[23]....
        /*0264*/ 	.word	0x00000790
        /*0268*/ 	.word	0x000000ff
        /*026c*/ 	.word	0x00000128
        /*0270*/ 	.short	0x0100
        /*0272*/ 	.byte	0x04
	.zero		1


	//   ....[24]....
        /*0274*/ 	.word	0x000007a0
        /*0278*/ 	.word	0x000000ff
        /*027c*/ 	.word	0x00000060
        /*0280*/ 	.short	0x0100
        /*0282*/ 	.byte	0x04
	.zero		1


	//   ....[25]....
        /*0284*/ 	.word	0x000007b0
        /*0288*/ 	.word	0x000000ff
        /*028c*/ 	.word	0x00000130
        /*0290*/ 	.short	0x0100
        /*0292*/ 	.byte	0x04
	.zero		1


	//   ....[26]....
        /*0294*/ 	.word	0x000007c0
        /*0298*/ 	.word	0x000000ff
        /*029c*/ 	.word	0x00000068
        /*02a0*/ 	.short	0x0100
        /*02a2*/ 	.byte	0x04
	.zero		1


	//   ....[27]....
        /*02a4*/ 	.word	0x000007d0
        /*02a8*/ 	.word	0x000000ff
        /*02ac*/ 	.word	0x00000138
        /*02b0*/ 	.short	0x0100
        /*02b2*/ 	.byte	0x04
	.zero		1


	//   ....[28]....
        /*02b4*/ 	.word	0x000007e0
        /*02b8*/ 	.word	0x000000ff
        /*02bc*/ 	.word	0x00000070
        /*02c0*/ 	.short	0x0100
        /*02c2*/ 	.byte	0x04
	.zero		1


	//   ....[29]....
        /*02c4*/ 	.word	0x000007f0
        /*02c8*/ 	.word	0x000000ff
        /*02cc*/ 	.word	0x00000140
        /*02d0*/ 	.short	0x0100
        /*02d2*/ 	.byte	0x04
	.zero		1


	//   ....[30]....
        /*02d4*/ 	.word	0x00000800
        /*02d8*/ 	.word	0x000000ff
        /*02dc*/ 	.word	0x00000078
        /*02e0*/ 	.short	0x0100
        /*02e2*/ 	.byte	0x04
	.zero		1


	//   ....[31]....
        /*02e4*/ 	.word	0x00000810
        /*02e8*/ 	.word	0x000000ff
        /*02ec*/ 	.word	0x00000148
        /*02f0*/ 	.short	0x0100
        /*02f2*/ 	.byte	0x04
	.zero		1


	//   ....[32]....
        /*02f4*/ 	.word	0x00000820
        /*02f8*/ 	.word	0x000000ff
        /*02fc*/ 	.word	0x00000080
        /*0300*/ 	.short	0x0100
        /*0302*/ 	.byte	0x04
	.zero		1


	//   ....[33]....
        /*0304*/ 	.word	0x00000830
        /*0308*/ 	.word	0x000000ff
        /*030c*/ 	.word	0x00000150
        /*0310*/ 	.short	0x0100
        /*0312*/ 	.byte	0x04
	.zero		1


	//   ....[34]....
        /*0314*/ 	.word	0x00000840
        /*0318*/ 	.word	0x000000ff
        /*031c*/ 	.word	0x00000088
        /*0320*/ 	.short	0x0100
        /*0322*/ 	.byte	0x04
	.zero		1


	//   ....[35]....
        /*0324*/ 	.word	0x00000850
        /*0328*/ 	.word	0x000000ff
        /*032c*/ 	.word	0x00000158
        /*0330*/ 	.short	0x0100
        /*0332*/ 	.byte	0x04
	.zero		1


	//   ....[36]....
        /*0334*/ 	.word	0x00000860
        /*0338*/ 	.word	0x000000ff
        /*033c*/ 	.word	0x00000090
        /*0340*/ 	.short	0x0100
        /*0342*/ 	.byte	0x04
	.zero		1


	//   ....[37]....
        /*0344*/ 	.word	0x00000870
        /*0348*/ 	.word	0x000000ff
        /*034c*/ 	.word	0x00000160
        /*0350*/ 	.short	0x0100
        /*0352*/ 	.byte	0x04
	.zero		1


	//   ....[38]....
        /*0354*/ 	.word	0x00000880
        /*0358*/ 	.word	0x000000ff
        /*035c*/ 	.word	0x00000098
        /*0360*/ 	.short	0x0100
        /*0362*/ 	.byte	0x04
	.zero		1


	//   ....[39]....
        /*0364*/ 	.word	0x00000890
        /*0368*/ 	.word	0x000000ff
        /*036c*/ 	.word	0x00000168
        /*0370*/ 	.short	0x0100
        /*0372*/ 	.byte	0x04
	.zero		1


	//   ....[40]....
        /*0374*/ 	.word	0x000008a0
        /*0378*/ 	.word	0x000000ff
        /*037c*/ 	.word	0x000000a0
        /*0380*/ 	.short	0x0100
        /*0382*/ 	.byte	0x04
	.zero		1


	//   ....[41]....
        /*0384*/ 	.word	0x000008b0
        /*0388*/ 	.word	0x000000ff
        /*038c*/ 	.word	0x00000170
        /*0390*/ 	.short	0x0100
        /*0392*/ 	.byte	0x04
	.zero		1


	//   ....[42]....
        /*0394*/ 	.word	0x000008c0
        /*0398*/ 	.word	0x000000ff
        /*039c*/ 	.word	0x000000a8
        /*03a0*/ 	.short	0x0100
        /*03a2*/ 	.byte	0x04
	.zero		1


	//   ....[43]....
        /*03a4*/ 	.word	0x000008d0
        /*03a8*/ 	.word	0x000000ff
        /*03ac*/ 	.word	0x00000178
        /*03b0*/ 	.short	0x0100
        /*03b2*/ 	.byte	0x04
	.zero		1


	//   ....[44]....
        /*03b4*/ 	.word	0x000008e0
        /*03b8*/ 	.word	0x000000ff
        /*03bc*/ 	.word	0x000000b0
        /*03c0*/ 	.short	0x0100
        /*03c2*/ 	.byte	0x04
	.zero		1


	//   ....[45]....
        /*03c4*/ 	.word	0x000008f0
        /*03c8*/ 	.word	0x000000ff
        /*03cc*/ 	.word	0x00000180
        /*03d0*/ 	.short	0x0100
        /*03d2*/ 	.byte	0x04
	.zero		1


	//   ....[46]....
        /*03d4*/ 	.word	0x00000900
        /*03d8*/ 	.word	0x000000ff
        /*03dc*/ 	.word	0x000000b8
        /*03e0*/ 	.short	0x0100
        /*03e2*/ 	.byte	0x04
	.zero		1


	//   ....[47]....
        /*03e4*/ 	.word	0x00000910
        /*03e8*/ 	.word	0x000000ff
        /*03ec*/ 	.word	0x00000188
        /*03f0*/ 	.short	0x0100
        /*03f2*/ 	.byte	0x04
	.zero		1


	//   ....[48]....
        /*03f4*/ 	.word	0x00000920
        /*03f8*/ 	.word	0x000000ff
        /*03fc*/ 	.word	0x000000c0
        /*0400*/ 	.short	0x0100
        /*0402*/ 	.byte	0x04
	.zero		1


	//   ....[49]....
        /*0404*/ 	.word	0x00000930
        /*0408*/ 	.word	0x000000ff
        /*040c*/ 	.word	0x00000190
        /*0410*/ 	.short	0x0100
        /*0412*/ 	.byte	0x04
	.zero		1


	//   ....[50]....
        /*0414*/ 	.word	0x00000940
        /*0418*/ 	.word	0x000000ff
        /*041c*/ 	.word	0x000000c8
        /*0420*/ 	.short	0x0100
        /*0422*/ 	.byte	0x04
	.zero		1


	//   ....[51]....
        /*0424*/ 	.word	0x00000950
        /*0428*/ 	.word	0x000000ff
        /*042c*/ 	.word	0x00000198
        /*0430*/ 	.short	0x0100
        /*0432*/ 	.byte	0x04
	.zero		1


	//   ....[52]....
        /*0434*/ 	.word	0x00000a90
        /*0438*/ 	.word	0x000000ff
        /*043c*/ 	.word	0x000001a0
        /*0440*/ 	.short	0x0100
        /*0442*/ 	.byte	0x04
	.zero		1


	//   ....[53]....
        /*0444*/ 	.word	0x00000aa0
        /*0448*/ 	.word	0x000000ff
        /*044c*/ 	.word	0x000001b8
        /*0450*/ 	.short	0x0100
        /*0452*/ 	.byte	0x04
	.zero		1


	//   ....[54]....
        /*0454*/ 	.word	0x00000ab0
        /*0458*/ 	.word	0x000000ff
        /*045c*/ 	.word	0x000001a8
        /*0460*/ 	.short	0x0100
        /*0462*/ 	.byte	0x04
	.zero		1


	//   ....[55]....
        /*0464*/ 	.word	0x00000ac0
        /*0468*/ 	.word	0x000000ff
        /*046c*/ 	.word	0x000001c0
        /*0470*/ 	.short	0x0100
        /*0472*/ 	.byte	0x04
	.zero		1


	//   ....[56]....
        /*0474*/ 	.word	0x00000ad0
        /*0478*/ 	.word	0x000000ff
        /*047c*/ 	.word	0x000001b0
        /*0480*/ 	.short	0x0100
        /*0482*/ 	.byte	0x04
	.zero		1


	//   ....[57]....
        /*0484*/ 	.word	0x00000ae0
        /*0488*/ 	.word	0x000000ff
        /*048c*/ 	.word	0x000001c8
        /*0490*/ 	.short	0x0100
        /*0492*/ 	.byte	0x04
	.zero		1


	//   ....[58]....
        /*0494*/ 	.word	0x00000bd0
        /*0498*/ 	.word	0x000000ff
        /*049c*/ 	.word	0x000001d0
        /*04a0*/ 	.short	0x0100
        /*04a2*/ 	.byte	0x06
	.zero		1


	//   ....[59]....
        /*04a4*/ 	.word	0x00000be0
        /*04a8*/ 	.word	0x000000ff
        /*04ac*/ 	.word	0x000001d8
        /*04b0*/ 	.short	0x0100
        /*04b2*/ 	.byte	0x06
	.zero		1


	//   ....[60]....
        /*04b4*/ 	.word	0x00000d20
        /*04b8*/ 	.word	0x000000ff
        /*04bc*/ 	.word	0x000001e0
        /*04c0*/ 	.short	0x0100
        /*04c2*/ 	.byte	0x06
	.zero		1


	//   ....[61]....
        /*04c4*/ 	.word	0x00000d30
        /*04c8*/ 	.word	0x000000ff
        /*04cc*/ 	.word	0x000001f0
        /*04d0*/ 	.short	0x0100
        /*04d2*/ 	.byte	0x06
	.zero		1


	//   ....[62]....
        /*04d4*/ 	.word	0x00000d40
        /*04d8*/ 	.word	0x000000ff
        /*04dc*/ 	.word	0x000001e8
        /*04e0*/ 	.short	0x0100
        /*04e2*/ 	.byte	0x06
	.zero		1


	//   ....[63]....
        /*04e4*/ 	.word	0x00000d50
        /*04e8*/ 	.word	0x000000ff
        /*04ec*/ 	.word	0x000001f8
        /*04f0*/ 	.short	0x0100
        /*04f2*/ 	.byte	0x06
	.zero		1


	//   ....[64]....
        /*04f4*/ 	.word	0x00000e80
        /*04f8*/ 	.word	0x000000ff
        /*04fc*/ 	.word	0x00000200
        /*0500*/ 	.short	0x0100
        /*0502*/ 	.byte	0x04
	.zero		1


	//   ....[65]....
        /*0504*/ 	.word	0x00000e90
        /*0508*/ 	.word	0x000000ff
        /*050c*/ 	.word	0x00000220
        /*0510*/ 	.short	0x0100
        /*0512*/ 	.byte	0x04
	.zero		1


	//   ....[66]....
        /*0514*/ 	.word	0x00000ea0
        /*0518*/ 	.word	0x000000ff
        /*051c*/ 	.word	0x00000208
        /*0520*/ 	.short	0x0100
        /*0522*/ 	.byte	0x04
	.zero		1


	//   ....[67]....
        /*0524*/ 	.word	0x00000eb0
        /*0528*/ 	.word	0x000000ff
        /*052c*/ 	.word	0x00000228
        /*0530*/ 	.short	0x0100
        /*0532*/ 	.byte	0x04
	.zero		1


	//   ....[68]....
        /*0534*/ 	.word	0x00000ec0
        /*0538*/ 	.word	0x000000ff
        /*053c*/ 	.word	0x00000210
        /*0540*/ 	.short	0x0100
        /*0542*/ 	.byte	0x04
	.zero		1


	//   ....[69]....
        /*0544*/ 	.word	0x00000ed0
        /*0548*/ 	.word	0x000000ff
        /*054c*/ 	.word	0x00000230
        /*0550*/ 	.short	0x0100
        /*0552*/ 	.byte	0x04
	.zero		1


	//   ....[70]....
        /*0554*/ 	.word	0x00000ee0
        /*0558*/ 	.word	0x000000ff
        /*055c*/ 	.word	0x00000218
        /*0560*/ 	.short	0x0100
        /*0562*/ 	.byte	0x04
	.zero		1


	//   ....[71]....
        /*0564*/ 	.word	0x00000ef0
        /*0568*/ 	.word	0x000000ff
        /*056c*/ 	.word	0x00000238
        /*0570*/ 	.short	0x0100
        /*0572*/ 	.byte	0x04
	.zero		1


	//   ....[72]....
        /*0574*/ 	.word	0x00000fe0
        /*0578*/ 	.word	0x000000ff
        /*057c*/ 	.word	0x00000240
        /*0580*/ 	.short	0x0100
        /*0582*/ 	.byte	0x04
	.zero		1


	//   ....[73]....
        /*0584*/ 	.word	0x00000ff0
        /*0588*/ 	.word	0x000000ff
        /*058c*/ 	.word	0x00000250
        /*0590*/ 	.short	0x0100
        /*0592*/ 	.byte	0x04
	.zero		1


	//   ....[74]....
        /*0594*/ 	.word	0x00001000
        /*0598*/ 	.word	0x000000ff
        /*059c*/ 	.word	0x00000248
        /*05a0*/ 	.short	0x0100
        /*05a2*/ 	.byte	0x04
	.zero		1


	//   ....[75]....
        /*05a4*/ 	.word	0x00001010
        /*05a8*/ 	.word	0x000000ff
        /*05ac*/ 	.word	0x00000258
        /*05b0*/ 	.short	0x0100
        /*05b2*/ 	.byte	0x04
	.zero		1


	//   ....[76]....
        /*05b4*/ 	.word	0x00001f00
        /*05b8*/ 	.word	0x00000000
        /*05bc*/ 	.word	0x00000250
        /*05c0*/ 	.short	0x010a
        /*05c2*/ 	.byte	0xff
	.zero		1


	//   ....[77]....
        /*05c4*/ 	.word	0x00001f30
        /*05c8*/ 	.word	0x00000000
        /*05cc*/ 	.word	0x00000240
        /*05d0*/ 	.short	0x0101
        /*05d2*/ 	.byte	0xff
	.zero		1


	//   ....[78]....
        /*05d4*/ 	.word	0x00002010
        /*05d8*/ 	.word	0x000000ff
        /*05dc*/ 	.word	0x000000d0
        /*05e0*/ 	.short	0x010a
        /*05e2*/ 	.byte	0x04
	.zero		1


	//   ....[79]....
        /*05e4*/ 	.word	0x00002090
        /*05e8*/ 	.word	0x000000ff
        /*05ec*/ 	.word	0x000000d0
        /*05f0*/ 	.short	0x010a
        /*05f2*/ 	.byte	0x21
	.zero		1


	//   ....[80]....
        /*05f4*/ 	.word	0x00002220
        /*05f8*/ 	.word	0x000000ff
        /*05fc*/ 	.word	0x000000d0
        /*0600*/ 	.short	0x010a
        /*0602*/ 	.byte	0x08
	.zero		1


	//   ....[81]....
        /*0604*/ 	.word	0x00002380
        /*0608*/ 	.word	0x000000ff
        /*060c*/ 	.word	0x000001d8
        /*0610*/ 	.short	0x0101
        /*0612*/ 	.byte	0x06
	.zero		1


	//   ....[82]....
        /*0614*/ 	.word	0x000023a0
        /*0618*/ 	.word	0x000000ff
        /*061c*/ 	.word	0x000000d0
        /*0620*/ 	.short	0x010a
        /*0622*/ 	.byte	0x04
	.zero		1


	//   ....[83]....
        /*0624*/ 	.word	0x00002420
        /*0628*/ 	.word	0x000000ff
        /*062c*/ 	.word	0x000000d0
        /*0630*/ 	.short	0x010a
        /*0632*/ 	.byte	0x11
	.zero		1


	//   ....[84]....
        /*0634*/ 	.word	0x000025b0
        /*0638*/ 	.word	0x000000ff
        /*063c*/ 	.word	0x000000d0
        /*0640*/ 	.short	0x010a
        /*0642*/ 	.byte	0x07
	.zero		1


	//   ....[85]....
        /*0644*/ 	.word	0x00002740
        /*0648*/ 	.word	0x00000003
        /*064c*/ 	.word	0x000001e0
        /*0650*/ 	.short	0x010a
        /*0652*/ 	.byte	0xff
	.zero		1


	//   ....[86]....
        /*0654*/ 	.word	0x00002890
        /*0658*/ 	.word	0x00000000
        /*065c*/ 	.word	0x00000000
        /*0660*/ 	.short	0x0101
        /*0662*/ 	.byte	0xff
	.zero		1


	//   ....[87]....
        /*0664*/ 	.word	0x00002e50
        /*0668*/ 	.word	0x000000ff
        /*066c*/ 	.word	0x00000000
        /*0670*/ 	.short	0x010a
        /*0672*/ 	.byte	0x04
	.zero		1


	//   ....[88]....
        /*0674*/ 	.word	0x00002ee0
        /*0678*/ 	.word	0x000000ff
        /*067c*/ 	.word	0x00000000
        /*0680*/ 	.short	0x010a
        /*0682*/ 	.byte	0x05
	.zero		1


	//   ....[89]....
        /*0684*/ 	.word	0x00002f70
        /*0688*/ 	.word	0x000000ff
        /*068c*/ 	.word	0x00000000
        /*0690*/ 	.short	0x010a
        /*0692*/ 	.byte	0x05
	.zero		1


	//   ....[90]....
        /*0694*/ 	.word	0x00003000
        /*0698*/ 	.word	0x000000ff
        /*069c*/ 	.word	0x00000000
        /*06a0*/ 	.short	0x010a
        /*06a2*/ 	.byte	0x05
	.zero		1


	//   ....[91]....
        /*06a4*/ 	.word	0x00003090
        /*06a8*/ 	.word	0x000000ff
        /*06ac*/ 	.word	0x00000000
        /*06b0*/ 	.short	0x010a
        /*06b2*/ 	.byte	0x05
	.zero		1


	//   ....[92]....
        /*06b4*/ 	.word	0x00003120
        /*06b8*/ 	.word	0x000000ff
        /*06bc*/ 	.word	0x00000000
        /*06c0*/ 	.short	0x010a
        /*06c2*/ 	.byte	0x05
	.zero		1


	//   ....[93]....
        /*06c4*/ 	.word	0x000031b0
        /*06c8*/ 	.word	0x000000ff
        /*06cc*/ 	.word	0x00000000
        /*06d0*/ 	.short	0x010a
        /*06d2*/ 	.byte	0x05
	.zero		1


	//   ....[94]....
        /*06d4*/ 	.word	0x00003240
        /*06d8*/ 	.word	0x000000ff
        /*06dc*/ 	.word	0x00000000
        /*06e0*/ 	.short	0x010a
        /*06e2*/ 	.byte	0x05
	.zero		1


	//   ....[95]....
        /*06e4*/ 	.word	0x000032d0
        /*06e8*/ 	.word	0x000000ff
        /*06ec*/ 	.word	0x00000000
        /*06f0*/ 	.short	0x010a
        /*06f2*/ 	.byte	0x05
	.zero		1


	//   ....[96]....
        /*06f4*/ 	.word	0x00003360
        /*06f8*/ 	.word	0x000000ff
        /*06fc*/ 	.word	0x00000000
        /*0700*/ 	.short	0x010a
        /*0702*/ 	.byte	0x05
	.zero		1


	//   ....[97]....
        /*0704*/ 	.word	0x000033f0
        /*0708*/ 	.word	0x000000ff
        /*070c*/ 	.word	0x00000000
        /*0710*/ 	.short	0x010a
        /*0712*/ 	.byte	0x05
	.zero		1


	//   ....[98]....
        /*0714*/ 	.word	0x00003480
        /*0718*/ 	.word	0x000000ff
        /*071c*/ 	.word	0x00000000
        /*0720*/ 	.short	0x010a
        /*0722*/ 	.byte	0x05
	.zero		1


	//   ....[99]....
        /*0724*/ 	.word	0x00003510
        /*0728*/ 	.word	0x000000ff
        /*072c*/ 	.word	0x00000000
        /*0730*/ 	.short	0x010a
        /*0732*/ 	.byte	0x05
	.zero		1


	//   ....[100]....
        /*0734*/ 	.word	0x000035a0
        /*0738*/ 	.word	0x000000ff
        /*073c*/ 	.word	0x00000000
        /*0740*/ 	.short	0x010a
        /*0742*/ 	.byte	0x05
	.zero		1


	//   ....[101]....
        /*0744*/ 	.word	0x00003630
        /*0748*/ 	.word	0x000000ff
        /*074c*/ 	.word	0x00000000
        /*0750*/ 	.short	0x010a
        /*0752*/ 	.byte	0x05
	.zero		1


	//   ....[102]....
        /*0754*/ 	.word	0x000036c0
        /*0758*/ 	.word	0x000000ff
        /*075c*/ 	.word	0x00000000
        /*0760*/ 	.short	0x010a
        /*0762*/ 	.byte	0x05
	.zero		1


	//   ....[103]....
        /*0764*/ 	.word	0x00003750
        /*0768*/ 	.word	0x000000ff
        /*076c*/ 	.word	0x00000000
        /*0770*/ 	.short	0x010a
        /*0772*/ 	.byte	0x05
	.zero		1


	//   ....[104]....
        /*0774*/ 	.word	0x000037e0
        /*0778*/ 	.word	0x000000ff
        /*077c*/ 	.word	0x00000000
        /*0780*/ 	.short	0x010a
        /*0782*/ 	.byte	0x05
	.zero		1


	//   ....[105]....
        /*0784*/ 	.word	0x00003870
        /*0788*/ 	.word	0x000000ff
        /*078c*/ 	.word	0x00000000
        /*0790*/ 	.short	0x010a
        /*0792*/ 	.byte	0x05
	.zero		1


	//   ....[106]....
        /*0794*/ 	.word	0x00003900
        /*0798*/ 	.word	0x000000ff
        /*079c*/ 	.word	0x00000000
        /*07a0*/ 	.short	0x010a
        /*07a2*/ 	.byte	0x05
	.zero		1


	//   ....[107]....
        /*07a4*/ 	.word	0x00003990
        /*07a8*/ 	.word	0x000000ff
        /*07ac*/ 	.word	0x00000000
        /*07b0*/ 	.short	0x010a
        /*07b2*/ 	.byte	0x05
	.zero		1


	//   ....[108]....
        /*07b4*/ 	.word	0x00003a20
        /*07b8*/ 	.word	0x000000ff
        /*07bc*/ 	.word	0x00000000
        /*07c0*/ 	.short	0x010a
        /*07c2*/ 	.byte	0x05
	.zero		1


	//   ....[109]....
        /*07c4*/ 	.word	0x00003ab0
        /*07c8*/ 	.word	0x000000ff
        /*07cc*/ 	.word	0x00000000
        /*07d0*/ 	.short	0x010a
        /*07d2*/ 	.byte	0x05
	.zero		1


	//   ....[110]....
        /*07d4*/ 	.word	0x00003b40
        /*07d8*/ 	.word	0x000000ff
        /*07dc*/ 	.word	0x00000000
        /*07e0*/ 	.short	0x010a
        /*07e2*/ 	.byte	0x05
	.zero		1


	//   ....[111]....
        /*07e4*/ 	.word	0x00003bd0
        /*07e8*/ 	.word	0x000000ff
        /*07ec*/ 	.word	0x00000000
        /*07f0*/ 	.short	0x010a
        /*07f2*/ 	.byte	0x05
	.zero		1


	//   ....[112]....
        /*07f4*/ 	.word	0x00003c70
        /*07f8*/ 	.word	0x00000000
        /*07fc*/ 	.word	0x00000000
        /*0800*/ 	.short	0x010a
        /*0802*/ 	.byte	0xff
	.zero		1


	//   ....[113]....
        /*0804*/ 	.word	0x00003d90
        /*0808*/ 	.word	0x00000002
        /*080c*/ 	.word	0x00000240
        /*0810*/ 	.short	0x010a
        /*0812*/ 	.byte	0xff
	.zero		1


	//   ....[114]....
        /*0814*/ 	.word	0x00003e00
        /*0818*/ 	.word	0x00000002
        /*081c*/ 	.word	0x00000000
        /*0820*/ 	.short	0x0101
        /*0822*/ 	.byte	0xff
	.zero		1


	//   ....[115]....
        /*0824*/ 	.word	0x00003e20
        /*0828*/ 	.word	0x000000ff
        /*082c*/ 	.word	0x000001f0
        /*0830*/ 	.short	0x010a
        /*0832*/ 	.byte	0x04
	.zero		1


	//   ....[116]....
        /*0834*/ 	.word	0x00003f40
        /*0838*/ 	.word	0x00000002
        /*083c*/ 	.word	0x000001e0
        /*0840*/ 	.short	0x010a
        /*0842*/ 	.byte	0xff
	.zero		1


	//   ....[117]....
        /*0844*/ 	.word	0x00004040
        /*0848*/ 	.word	0x00000002
        /*084c*/ 	.word	0x00000000
        /*0850*/ 	.short	0x0101
        /*0852*/ 	.byte	0xff
	.zero		1


	//   ....[118]....
        /*0854*/ 	.word	0x000040d0
        /*0858*/ 	.word	0x000000ff
        /*085c*/ 	.word	0x000001f0
        /*0860*/ 	.short	0x0106
        /*0862*/ 	.byte	0x04
	.zero		1


	//   ....[119]....
        /*0864*/ 	.word	0x000040f0
        /*0868*/ 	.word	0x000000ff
        /*086c*/ 	.word	0x000001f0
        /*0870*/ 	.short	0x010a
        /*0872*/ 	.byte	0x04
	.zero		1


	//   ....[120]....
        /*0874*/ 	.word	0x00004180
        /*0878*/ 	.word	0x000000ff
        /*087c*/ 	.word	0x000001f0
        /*0880*/ 	.short	0x0106
        /*0882*/ 	.byte	0x07
	.zero		1


	//   ....[121]....
        /*0884*/ 	.word	0x000041c0
        /*0888*/ 	.word	0x00000000
        /*088c*/ 	.word	0x000001f0
        /*0890*/ 	.short	0x010a
        /*0892*/ 	.byte	0xff
	.zero		1


	//   ....[122]....
        /*0894*/ 	.word	0x000046d0
        /*0898*/ 	.word	0x00000000
        /*089c*/ 	.word	0x000001e0
        /*08a0*/ 	.short	0x010a
        /*08a2*/ 	.byte	0xff
	.zero		1


	//   ....[123]....
        /*08a4*/ 	.word	0x000047d0
        /*08a8*/ 	.word	0x00000003
        /*08ac*/ 	.word	0x00000000
        /*08b0*/ 	.short	0x0101
        /*08b2*/ 	.byte	0xff
	.zero		1


	//   ....[124]....
        /*08b4*/ 	.word	0x000047e0
        /*08b8*/ 	.word	0x000000ff
        /*08bc*/ 	.word	0x00000000
        /*08c0*/ 	.short	0x010a
        /*08c2*/ 	.byte	0x04
	.zero		1


	//   ....[125]....
        /*08c4*/ 	.word	0x00004860
        /*08c8*/ 	.word	0x000000ff
        /*08cc*/ 	.word	0x00000220
        /*08d0*/ 	.short	0x010a
        /*08d2*/ 	.byte	0x17
	.zero		1


	//   ....[126]....
        /*08d4*/ 	.word	0x00004940
        /*08d8*/ 	.word	0x000000ff
        /*08dc*/ 	.word	0x00000000
        /*08e0*/ 	.short	0x010a
        /*08e2*/ 	.byte	0x05
	.zero		1


	//   ....[127]....
        /*08e4*/ 	.word	0x00004a80
        /*08e8*/ 	.word	0x000000ff
        /*08ec*/ 	.word	0x00000000
        /*08f0*/ 	.short	0x010a
        /*08f2*/ 	.byte	0x04
	.zero		1


	//   ....[128]....
        /*08f4*/ 	.word	0x00004c70
        /*08f8*/ 	.word	0x000000ff
        /*08fc*/ 	.word	0x00000000
        /*0900*/ 	.short	0x010a
        /*0902*/ 	.byte	0x04
	.zero		1


	//   ....[129]....
        /*0904*/ 	.word	0x00004d00
        /*0908*/ 	.word	0x000000ff
        /*090c*/ 	.word	0x00000000
        /*0910*/ 	.short	0x010a
        /*0912*/ 	.byte	0x05
	.zero		1


	//   ....[130]....
        /*0914*/ 	.word	0x00004d90
        /*0918*/ 	.word	0x000000ff
        /*091c*/ 	.word	0x00000000
        /*0920*/ 	.short	0x010a
        /*0922*/ 	.byte	0x05
	.zero		1


	//   ....[131]....
        /*0924*/ 	.word	0x00004e20
        /*0928*/ 	.word	0x000000ff
        /*092c*/ 	.word	0x00000000
        /*0930*/ 	.short	0x010a
        /*0932*/ 	.byte	0x04
	.zero		1


	//   ....[132]....
        /*0934*/ 	.word	0x000052b0
        /*0938*/ 	.word	0x0000000c
        /*093c*/ 	.word	0x000001e0
        /*0940*/ 	.short	0x010a
        /*0942*/ 	.byte	0xff
	.zero		1


	//   ....[133]....
        /*0944*/ 	.word	0x00005420
        /*0948*/ 	.word	0x00000000
        /*094c*/ 	.word	0x00000000
        /*0950*/ 	.short	0x0101
        /*0952*/ 	.byte	0xff
	.zero		1


	//   ....[134]....
        /*0954*/ 	.word	0x000058a0
        /*0958*/ 	.word	0x000000ff
        /*095c*/ 	.word	0x000001d8
        /*0960*/ 	.short	0x010a
        /*0962*/ 	.byte	0x18
	.zero		1


	//   ....[135]....
        /*0964*/ 	.word	0x00005a60
        /*0968*/ 	.word	0x000000ff
        /*096c*/ 	.word	0x000001b8
        /*0970*/ 	.short	0x010a
        /*0972*/ 	.byte	0x04
	.zero		1


	//   ....[136]....
        /*0974*/ 	.word	0x00005c30
        /*0978*/ 	.word	0x000000ff
        /*097c*/ 	.word	0x000001a0
        /*0980*/ 	.short	0x010b
        /*0982*/ 	.byte	0x04
	.zero		1


	//   ....[137]....
        /*0984*/ 	.word	0x00005c40
        /*0988*/ 	.word	0x000000ff
        /*098c*/ 	.word	0x00000000
        /*0990*/ 	.short	0x0101
        /*0992*/ 	.byte	0x14
	.zero		1


	//   ....[138]....
        /*0994*/ 	.word	0x00005c50
        /*0998*/ 	.word	0x000000ff
        /*099c*/ 	.word	0x000001b8
        /*09a0*/ 	.short	0x010a
        /*09a2*/ 	.byte	0x05
	.zero		1


	//   ....[139]....
        /*09a4*/ 	.word	0x00005e40
        /*09a8*/ 	.word	0x000000ff
        /*09ac*/ 	.word	0x000001a0
        /*09b0*/ 	.short	0x010b
        /*09b2*/ 	.byte	0x05
	.zero		1


	//   ....[140]....
        /*09b4*/ 	.word	0x00005e50
        /*09b8*/ 	.word	0x000000ff
        /*09bc*/ 	.word	0x00000000
        /*09c0*/ 	.short	0x0101
        /*09c2*/ 	.byte	0x04
	.zero		1


	//   ....[141]....
        /*09c4*/ 	.word	0x00005ef0
        /*09c8*/ 	.word	0x000000ff
        /*09cc*/ 	.word	0x00000000
        /*09d0*/ 	.short	0x010a
        /*09d2*/ 	.byte	0x04
	.zero		1


	//   ....[142]....
        /*09d4*/ 	.word	0x00005f80
        /*09d8*/ 	.word	0x000000ff
        /*09dc*/ 	.word	0x00000000
        /*09e0*/ 	.short	0x010a
        /*09e2*/ 	.byte	0x05
	.zero		1


	//   ....[143]....
        /*09e4*/ 	.word	0x00006020
        /*09e8*/ 	.word	0x00000000
        /*09ec*/ 	.word	0x00000000
        /*09f0*/ 	.short	0x010a
        /*09f2*/ 	.byte	0xff
	.zero		1


	//   ....[144]....
        /*09f4*/ 	.word	0x00006370
        /*09f8*/ 	.word	0x00000000
        /*09fc*/ 	.word	0x000001e0
        /*0a00*/ 	.short	0x010a
        /*0a02*/ 	.byte	0xff
	.zero		1


	//   ....[145]....
        /*0a04*/ 	.word	0x00006440
        /*0a08*/ 	.word	0x00000000
        /*0a0c*/ 	.word	0x00000000
        /*0a10*/ 	.short	0x0101
        /*0a12*/ 	.byte	0xff
	.zero		1


	//   ....[146]....
        /*0a14*/ 	.word	0x00006ff0
        /*0a18*/ 	.word	0x00000002
        /*0a1c*/ 	.word	0x000001a0
        /*0a20*/ 	.short	0x010a
        /*0a22*/ 	.byte	0xff
	.zero		1


	//   ....[147]....
        /*0a24*/ 	.word	0x00007020
        /*0a28*/ 	.word	0x0000001b
        /*0a2c*/ 	.word	0x00000200
        /*0a30*/ 	.short	0x010a
        /*0a32*/ 	.byte	0xff
	.zero		1


	//   ....[148]....
        /*0a34*/ 	.word	0x00007110
        /*0a38*/ 	.word	0x00000002
        /*0a3c*/ 	.word	0x000001a0
        /*0a40*/ 	.short	0x010a
        /*0a42*/ 	.byte	0xff
	.zero		1


	//   ....[149]....
        /*0a44*/ 	.word	0x000072a0
        /*0a48*/ 	.word	0x0000001b
        /*0a4c*/ 	.word	0x00000200
        /*0a50*/ 	.short	0x010a
        /*0a52*/ 	.byte	0xff
	.zero		1


	//   ....[150]....
        /*0a54*/ 	.word	0x00007a70
        /*0a58*/ 	.word	0x00000000
        /*0a5c*/ 	.word	0x00000000
        /*0a60*/ 	.short	0x0101
        /*0a62*/ 	.byte	0xff
	.zero		1


	//   ....[151]....
        /*0a64*/ 	.word	0x00007a80
        /*0a68*/ 	.word	0x00000002
        /*0a6c*/ 	.word	0x000001a0
        /*0a70*/ 	.short	0x010a
        /*0a72*/ 	.byte	0xff
	.zero		1


	//   ....[152]....
        /*0a74*/ 	.word	0x00007b40
        /*0a78*/ 	.word	0x00000002
        /*0a7c*/ 	.word	0x000001a0
        /*0a80*/ 	.short	0x010a
        /*0a82*/ 	.byte	0xff
	.zero		1


	//   ....[153]....
        /*0a84*/ 	.word	0x00007ef0
        /*0a88*/ 	.word	0x000000ff
        /*0a8c*/ 	.word	0x00000000
        /*0a90*/ 	.short	0x0101
        /*0a92*/ 	.byte	0x04
	.zero		1


	//   ....[154]....
        /*0a94*/ 	.word	0x00008440
        /*0a98*/ 	.word	0x00000000
        /*0a9c*/ 	.word	0x00000000
        /*0aa0*/ 	.short	0x0101
        /*0aa2*/ 	.byte	0xff
	.zero		1


	//   ....[155]....
        /*0aa4*/ 	.word	0x00008700
        /*0aa8*/ 	.word	0x000000ff
        /*0aac*/ 	.word	0x00000000
        /*0ab0*/ 	.short	0x0101
        /*0ab2*/ 	.byte	0x06
	.zero		1


	//   ....[156]....
        /*0ab4*/ 	.word	0x00008720
        /*0ab8*/ 	.word	0x00000000
        /*0abc*/ 	.word	0x00000250
        /*0ac0*/ 	.short	0x010a
        /*0ac2*/ 	.byte	0xff
	.zero		1


	//   ....[157]....
        /*0ac4*/ 	.word	0x00008780
        /*0ac8*/ 	.word	0x00000000
        /*0acc*/ 	.word	0x000000d0
        /*0ad0*/ 	.short	0x010a
        /*0ad2*/ 	.byte	0xff
	.zero		1


	//   ....[158]....
        /*0ad4*/ 	.word	0x000087e0
        /*0ad8*/ 	.word	0x00000000
        /*0adc*/ 	.word	0x000000d0
        /*0ae0*/ 	.short	0x010a
        /*0ae2*/ 	.byte	0xff
	.zero		1


	//   ....[159]....
        /*0ae4*/ 	.word	0x00008830
        /*0ae8*/ 	.word	0x00000003
        /*0aec*/ 	.word	0x000001e0
        /*0af0*/ 	.short	0x010a
        /*0af2*/ 	.byte	0xff
	.zero		1


	//   ....[160]....
        /*0af4*/ 	.word	0x00008890
        /*0af8*/ 	.word	0x00000000
        /*0afc*/ 	.word	0x00000000
        /*0b00*/ 	.short	0x010a
        /*0b02*/ 	.byte	0xff
	.zero		1


	//   ....[161]....
        /*0b04*/ 	.word	0x000088f0
        /*0b08*/ 	.word	0x00000000
        /*0b0c*/ 	.word	0x00000000
        /*0b10*/ 	.short	0x010a
        /*0b12*/ 	.byte	0xff
	.zero		1


	//   ....[162]....
        /*0b14*/ 	.word	0x00008950
        /*0b18*/ 	.word	0x00000000
        /*0b1c*/ 	.word	0x00000000
        /*0b20*/ 	.short	0x010a
        /*0b22*/ 	.byte	0xff
	.zero		1


	//   ....[163]....
        /*0b24*/ 	.word	0x000089b0
        /*0b28*/ 	.word	0x00000000
        /*0b2c*/ 	.word	0x00000000
        /*0b30*/ 	.short	0x010a
        /*0b32*/ 	.byte	0xff
	.zero		1


	//   ....[164]....
        /*0b34*/ 	.word	0x00008a10
        /*0b38*/ 	.word	0x00000000
        /*0b3c*/ 	.word	0x00000000
        /*0b40*/ 	.short	0x010a
        /*0b42*/ 	.byte	0xff
	.zero		1


	//   ....[165]....
        /*0b44*/ 	.word	0x00008a70
        /*0b48*/ 	.word	0x00000000
        /*0b4c*/ 	.word	0x00000000
        /*0b50*/ 	.short	0x010a
        /*0b52*/ 	.byte	0xff
	.zero		1


	//   ....[166]....
        /*0b54*/ 	.word	0x00008ad0
        /*0b58*/ 	.word	0x00000000
        /*0b5c*/ 	.word	0x00000000
        /*0b60*/ 	.short	0x010a
        /*0b62*/ 	.byte	0xff
	.zero		1


	//   ....[167]....
        /*0b64*/ 	.word	0x00008b30
        /*0b68*/ 	.word	0x00000000
        /*0b6c*/ 	.word	0x00000000
        /*0b70*/ 	.short	0x010a
        /*0b72*/ 	.byte	0xff
	.zero		1


	//   ....[168]....
        /*0b74*/ 	.word	0x00008b90
        /*0b78*/ 	.word	0x00000000
        /*0b7c*/ 	.word	0x00000000
        /*0b80*/ 	.short	0x010a
        /*0b82*/ 	.byte	0xff
	.zero		1


	//   ....[169]....
        /*0b84*/ 	.word	0x00008bf0
        /*0b88*/ 	.word	0x00000000
        /*0b8c*/ 	.word	0x00000000
        /*0b90*/ 	.short	0x010a
        /*0b92*/ 	.byte	0xff
	.zero		1


	//   ....[170]....
        /*0b94*/ 	.word	0x00008c50
        /*0b98*/ 	.word	0x00000000
        /*0b9c*/ 	.word	0x00000000
        /*0ba0*/ 	.short	0x010a
        /*0ba2*/ 	.byte	0xff
	.zero		1


	//   ....[171]....
        /*0ba4*/ 	.word	0x00008cb0
        /*0ba8*/ 	.word	0x00000000
        /*0bac*/ 	.word	0x00000000
        /*0bb0*/ 	.short	0x010a
        /*0bb2*/ 	.byte	0xff
	.zero		1


	//   ....[172]....
        /*0bb4*/ 	.word	0x00008d10
        /*0bb8*/ 	.word	0x00000000
        /*0bbc*/ 	.word	0x00000000
        /*0bc0*/ 	.short	0x010a
        /*0bc2*/ 	.byte	0xff
	.zero		1


	//   ....[173]....
        /*0bc4*/ 	.word	0x00008d70
        /*0bc8*/ 	.word	0x00000000
        /*0bcc*/ 	.word	0x00000000
        /*0bd0*/ 	.short	0x010a
        /*0bd2*/ 	.byte	0xff
	.zero		1


	//   ....[174]....
        /*0bd4*/ 	.word	0x00008dd0
        /*0bd8*/ 	.word	0x00000000
        /*0bdc*/ 	.word	0x00000000
        /*0be0*/ 	.short	0x010a
        /*0be2*/ 	.byte	0xff
	.zero		1


	//   ....[175]....
        /*0be4*/ 	.word	0x00008e30
        /*0be8*/ 	.word	0x00000000
        /*0bec*/ 	.word	0x00000000
        /*0bf0*/ 	.short	0x010a
        /*0bf2*/ 	.byte	0xff
	.zero		1


	//   ....[176]....
        /*0bf4*/ 	.word	0x00008e90
        /*0bf8*/ 	.word	0x00000000
        /*0bfc*/ 	.word	0x00000000
        /*0c00*/ 	.short	0x010a
        /*0c02*/ 	.byte	0xff
	.zero		1


	//   ....[177]....
        /*0c04*/ 	.word	0x00008ef0
        /*0c08*/ 	.word	0x00000000
        /*0c0c*/ 	.word	0x00000000
        /*0c10*/ 	.short	0x010a
        /*0c12*/ 	.byte	0xff
	.zero		1


	//   ....[178]....
        /*0c14*/ 	.word	0x00008f50
        /*0c18*/ 	.word	0x00000000
        /*0c1c*/ 	.word	0x00000000
        /*0c20*/ 	.short	0x010a
        /*0c22*/ 	.byte	0xff
	.zero		1


	//   ....[179]....
        /*0c24*/ 	.word	0x00008fb0
        /*0c28*/ 	.word	0x00000000
        /*0c2c*/ 	.word	0x00000000
        /*0c30*/ 	.short	0x010a
        /*0c32*/ 	.byte	0xff
	.zero		1


	//   ....[180]....
        /*0c34*/ 	.word	0x00009010
        /*0c38*/ 	.word	0x00000000
        /*0c3c*/ 	.word	0x00000000
        /*0c40*/ 	.short	0x010a
        /*0c42*/ 	.byte	0xff
	.zero		1


	//   ....[181]....
        /*0c44*/ 	.word	0x00009070
        /*0c48*/ 	.word	0x00000000
        /*0c4c*/ 	.word	0x00000000
        /*0c50*/ 	.short	0x010a
        /*0c52*/ 	.byte	0xff
	.zero		1


	//   ....[182]....
        /*0c54*/ 	.word	0x000090d0
        /*0c58*/ 	.word	0x00000000
        /*0c5c*/ 	.word	0x00000000
        /*0c60*/ 	.short	0x010a
        /*0c62*/ 	.byte	0xff
	.zero		1


	//   ....[183]....
        /*0c64*/ 	.word	0x00009130
        /*0c68*/ 	.word	0x00000000
        /*0c6c*/ 	.word	0x00000000
        /*0c70*/ 	.short	0x010a
        /*0c72*/ 	.byte	0xff
	.zero		1


	//   ....[184]....
        /*0c74*/ 	.word	0x00009190
        /*0c78*/ 	.word	0x00000000
        /*0c7c*/ 	.word	0x00000000
        /*0c80*/ 	.short	0x010a
        /*0c82*/ 	.byte	0xff
	.zero		1


	//   ....[185]....
        /*0c84*/ 	.word	0x000091e0
        /*0c88*/ 	.word	0x00000002
        /*0c8c*/ 	.word	0x00000240
        /*0c90*/ 	.short	0x010a
        /*0c92*/ 	.byte	0xff
	.zero		1


	//   ....[186]....
        /*0c94*/ 	.word	0x00009240
        /*0c98*/ 	.word	0x00000002
        /*0c9c*/ 	.word	0x000001f0
        /*0ca0*/ 	.short	0x010a
        /*0ca2*/ 	.byte	0xff
	.zero		1


	//   ....[187]....
        /*0ca4*/ 	.word	0x00009290
        /*0ca8*/ 	.word	0x00000002
        /*0cac*/ 	.word	0x000001e0
        /*0cb0*/ 	.short	0x010a
        /*0cb2*/ 	.byte	0xff
	.zero		1


	//   ....[188]....
        /*0cb4*/ 	.word	0x000092f0
        /*0cb8*/ 	.word	0x00000000
        /*0cbc*/ 	.word	0x000001f0
        /*0cc0*/ 	.short	0x010a
        /*0cc2*/ 	.byte	0xff
	.zero		1


	//   ....[189]....
        /*0cc4*/ 	.word	0x00009340
        /*0cc8*/ 	.word	0x00000000
        /*0ccc*/ 	.word	0x000001e0
        /*0cd0*/ 	.short	0x010a
        /*0cd2*/ 	.byte	0xff
	.zero		1


	//   ....[190]....
        /*0cd4*/ 	.word	0x000093a0
        /*0cd8*/ 	.word	0x00000002
        /*0cdc*/ 	.word	0x00000220
        /*0ce0*/ 	.short	0x010a
        /*0ce2*/ 	.byte	0xff
	.zero		1


	//   ....[191]....
        /*0ce4*/ 	.word	0x00009400
        /*0ce8*/ 	.word	0x00000000
        /*0cec*/ 	.word	0x00000000
        /*0cf0*/ 	.short	0x010a
        /*0cf2*/ 	.byte	0xff
	.zero		1


	//   ....[192]....
        /*0cf4*/ 	.word	0x00009460
        /*0cf8*/ 	.word	0x00000000
        /*0cfc*/ 	.word	0x00000000
        /*0d00*/ 	.short	0x010a
        /*0d02*/ 	.byte	0xff
	.zero		1


	//   ....[193]....
        /*0d04*/ 	.word	0x000094c0
        /*0d08*/ 	.word	0x00000000
        /*0d0c*/ 	.word	0x00000000
        /*0d10*/ 	.short	0x010a
        /*0d12*/ 	.byte	0xff
	.zero		1


	//   ....[194]....
        /*0d14*/ 	.word	0x00009520
        /*0d18*/ 	.word	0x00000000
        /*0d1c*/ 	.word	0x00000000
        /*0d20*/ 	.short	0x010a
        /*0d22*/ 	.byte	0xff
	.zero		1


	//   ....[195]....
        /*0d24*/ 	.word	0x00009580
        /*0d28*/ 	.word	0x00000000
        /*0d2c*/ 	.word	0x00000000
        /*0d30*/ 	.short	0x010a
        /*0d32*/ 	.byte	0xff
	.zero		1


	//   ....[196]....
        /*0d34*/ 	.word	0x000095d0
        /*0d38*/ 	.word	0x0000000c
        /*0d3c*/ 	.word	0x000001e0
        /*0d40*/ 	.short	0x010a
        /*0d42*/ 	.byte	0xff
	.zero		1


	//   ....[197]....
        /*0d44*/ 	.word	0x00009630
        /*0d48*/ 	.word	0x00000000
        /*0d4c*/ 	.word	0x000001d8
        /*0d50*/ 	.short	0x010a
        /*0d52*/ 	.byte	0xff
	.zero		1


	//   ....[198]....
        /*0d54*/ 	.word	0x00009690
        /*0d58*/ 	.word	0x00000000
        /*0d5c*/ 	.word	0x000001b8
        /*0d60*/ 	.short	0x010a
        /*0d62*/ 	.byte	0xff
	.zero		1


	//   ....[199]....
        /*0d64*/ 	.word	0x000096f0
        /*0d68*/ 	.word	0x00000006
        /*0d6c*/ 	.word	0x000001b8
        /*0d70*/ 	.short	0x010a
        /*0d72*/ 	.byte	0xff
	.zero		1


	//   ....[200]....
        /*0d74*/ 	.word	0x00009750
        /*0d78*/ 	.word	0x00000000
        /*0d7c*/ 	.word	0x00000000
        /*0d80*/ 	.short	0x010a
        /*0d82*/ 	.byte	0xff
	.zero		1


	//   ....[201]....
        /*0d84*/ 	.word	0x000097b0
        /*0d88*/ 	.word	0x00000000
        /*0d8c*/ 	.word	0x00000000
        /*0d90*/ 	.short	0x010a
        /*0d92*/ 	.byte	0xff
	.zero		1


	//   ....[202]....
        /*0d94*/ 	.word	0x00009800
        /*0d98*/ 	.word	0x00000000
        /*0d9c*/ 	.word	0x000001e0
        /*0da0*/ 	.short	0x010a
        /*0da2*/ 	.byte	0xff
	.zero		1


	//   ....[203]....
        /*0da4*/ 	.word	0x00009850
        /*0da8*/ 	.word	0x00000002
        /*0dac*/ 	.word	0x000001a0
        /*0db0*/ 	.short	0x010a
        /*0db2*/ 	.byte	0xff
	.zero		1


	//   ....[204]....
        /*0db4*/ 	.word	0x000098a0
        /*0db8*/ 	.word	0x0000001b
        /*0dbc*/ 	.word	0x00000200
        /*0dc0*/ 	.short	0x010a
        /*0dc2*/ 	.byte	0xff
	.zero		1


	//   ....[205]....
        /*0dc4*/ 	.word	0x000098f0
        /*0dc8*/ 	.word	0x00000002
        /*0dcc*/ 	.word	0x000001a0
        /*0dd0*/ 	.short	0x010a
        /*0dd2*/ 	.byte	0xff
	.zero		1


	//----- nvinfo : EIATTR_NUM_MBARRIERS
	.align		4
.L_47:
        /*0dd4*/ 	.byte	0x03, 0x38
        /*0dd6*/ 	.short	0x004c


	//----- nvinfo : EIATTR_EXIT_INSTR_OFFSETS
	.align		4
        /*0dd8*/ 	.byte	0x04, 0x1c
        /*0dda*/ 	.short	(.L_49 - .L_48)


	//   ....[0]....
.L_48:
        /*0ddc*/ 	.word	0x00003ca0


	//   ....[1]....
        /*0de0*/ 	.word	0x00004190


	//   ....[2]....
        /*0de4*/ 	.word	0x000041f0


	//   ....[3]....
        /*0de8*/ 	.word	0x00005080


	//   ....[4]....
        /*0dec*/ 	.word	0x00006050


	//   ....[5]....
        /*0df0*/ 	.word	0x00006090


	//   ....[6]....
        /*0df4*/ 	.word	0x00008600


	//   ....[7]....
        /*0df8*/ 	.word	0x00008670


	//   ....[8]....
        /*0dfc*/ 	.word	0x000086a0


	//   ....[9]....
        /*0e00*/ 	.word	0x00008710


	//----- nvinfo : EIATTR_MAX_THREADS
	.align		4
.L_49:
        /*0e04*/ 	.byte	0x04, 0x05
        /*0e06*/ 	.short	(.L_51 - .L_50)
.L_50:
        /*0e08*/ 	.word	0x00000100
        /*0e0c*/ 	.word	0x00000001
        /*0e10*/ 	.word	0x00000001


	//----- nvinfo : EIATTR_CRS_STACK_SIZE
	.align		4
.L_51:
        /*0e14*/ 	.byte	0x04, 0x1e
        /*0e16*/ 	.short	(.L_53 - .L_52)
.L_52:
        /*0e18*/ 	.word	0x00000000


	//----- nvinfo : EIATTR_CBANK_PARAM_SIZE
	.align		4
.L_53:
        /*0e1c*/ 	.byte	0x03, 0x19
        /*0e1e*/ 	.short	0x0800


	//----- nvinfo : EIATTR_PARAM_CBANK
	.align		4
        /*0e20*/ 	.byte	0x04, 0x0a
        /*0e22*/ 	.short	(.L_55 - .L_54)
	.align		4
.L_54:
        /*0e24*/ 	.word	index@(.nv.constant0._ZN7cutlass13device_kernelINS_4gemm6kernel13GemmUniversalIN4cute5tupleIJiiiiEEENS1_10collective13CollectiveMmaINS1_35MainloopSm100TmaUmmaWarpSpecializedILi26ELi2ELi4ENS5_IJNS4_1CILi4EEESB_NSA_ILi1EEEEEEEENS5_IJNSA_ILi64EEESF_NSA_ILi32EEEEEENS_6half_tENS5_IJlSC_lEEESI_SJ_NS4_8TiledMMAINS4_8MMA_AtomIJNS4_20SM100_MMA_F16BF16_SSISI_SI_fLi64ELi64ELNS4_4UMMA5MajorE0ELSO_0ELNSN_7ScaleInE0ELSP_0EEEEEENS4_6LayoutINS5_IJSC_SC_SC_EEENS5_IJNSA_ILi0EEESU_SU_EEEEENS5_IJNS4_10UnderscoreESX_SX_EEEEENS4_23SM90_TMA_LOAD_MULTICASTENS4_14ComposedLayoutINS4_7SwizzleILi2ELi4ELi3EEENS4_18smem_ptr_flag_bitsILi16EEENSS_INS5_IJNSA_ILi8EEESG_EEENS5_IJSG_SC_EEEEEEEvNS4_8identityES10_S1A_vS1B_EENS_8epilogue10collective18CollectiveEpilogueINS1D_23Sm100TmaWarpSpecializedILi3ELi2ELi16ELb1ELb0EEEJSH_NS5_IJNSS_ISF_SC_EENSS_ISG_SC_EEEEESI_SJ_SI_SJ_NS1D_6fusion15FusionCallbacksIS1H_NS1L_17LinearCombinationISI_fSI_fLNS_15FloatRoundStyleE2EEESH_S1K_JEEENS4_5SM1004TMEM4LOAD26SM100_TMEM_LOAD_16dp256b4xENS4_13SM90_TMA_LOADES1A_NS4_17SM75_U32x4_LDSM_NENS4_14SM90_TMA_STOREES1A_NS4_17SM90_U32x4_STSM_NENS4_39AutoVectorizingCopyWithAssumedAlignmentILi128EEEEEEvvEEEEvNT_6ParamsE)
        /*0e28*/ 	.short	0x0380
        /*0e2a*/ 	.short	0x0800


	//----- nvinfo : EIATTR_SW_WAR
	.align		4
.L_55:
        /*0e2c*/ 	.byte	0x04, 0x36
        /*0e2e*/ 	.short	(.L_57 - .L_56)
.L_56:
        /*0e30*/ 	.word	0x00000008
.L_57:


//--------------------- .nv.callgraph             --------------------------
	.section	.nv.callgraph,"",@"SHT_CUDA_CALLGRAPH"
	.align	4
	.sectionentsize	8
	.align		4
        /*0000*/ 	.word	0x00000000
	.align		4
        /*0004*/ 	.word	0xffffffff
	.align		4
        /*0008*/ 	.word	index@(_ZN7cutlass13device_kernelINS_4gemm6kernel13GemmUniversalIN4cute5tupleIJiiiiEEENS1_10collective13CollectiveMmaINS1_35MainloopSm100TmaUmmaWarpSpecializedILi26ELi2ELi4ENS5_IJNS4_1CILi4EEESB_NSA_ILi1EEEEEEEENS5_IJNSA_ILi64EEESF_NSA_ILi32EEEEEENS_6half_tENS5_IJlSC_lEEESI_SJ_NS4_8TiledMMAINS4_8MMA_AtomIJNS4_20SM100_MMA_F16BF16_SSISI_SI_fLi64ELi64ELNS4_4UMMA5MajorE0ELSO_0ELNSN_7ScaleInE0ELSP_0EEEEEENS4_6LayoutINS5_IJSC_SC_SC_EEENS5_IJNSA_ILi0EEESU_SU_EEEEENS5_IJNS4_10UnderscoreESX_SX_EEEEENS4_23SM90_TMA_LOAD_MULTICASTENS4_14ComposedLayoutINS4_7SwizzleILi2ELi4ELi3EEENS4_18smem_ptr_flag_bitsILi16EEENSS_INS5_IJNSA_ILi8EEESG_EEENS5_IJSG_SC_EEEEEEEvNS4_8identityES10_S1A_vS1B_EENS_8epilogue10collective18CollectiveEpilogueINS1D_23Sm100TmaWarpSpecializedILi3ELi2ELi16ELb1ELb0EEEJSH_NS5_IJNSS_ISF_SC_EENSS_ISG_SC_EEEEESI_SJ_SI_SJ_NS1D_6fusion15FusionCallbacksIS1H_NS1L_17LinearCombinationISI_fSI_fLNS_15FloatRoundStyleE2EEESH_S1K_JEEENS4_5SM1004TMEM4LOAD26SM100_TMEM_LOAD_16dp256b4xENS4_13SM90_TMA_LOADES1A_NS4_17SM75_U32x4_LDSM_NENS4_14SM90_TMA_STOREES1A_NS4_17SM90_U32x4_STSM_NENS4_39AutoVectorizingCopyWithAssumedAlignmentILi128EEEEEEvvEEEEvNT_6ParamsE)
	.align		4
        /*000c*/ 	.word	index@(__assertfail)
	.align		4
        /*0010*/ 	.word	0x00000000
	.align		4
        /*0014*/ 	.word	0xfffffffe
	.align		4
        /*0018*/ 	.word	0x00000000
	.align		4
        /*001c*/ 	.word	0xfffffffd
	.align		4
        /*0020*/ 	.word	0x00000000
	.align		4
        /*0024*/ 	.word	0xfffffffc


//--------------------- .nv.constant4             --------------------------
	.section	.nv.constant4,"a",@progbits
	.align	8
	.align		8
.nv.constant4:
        /*0000*/ 	.dword	__assertfail
	.align		8
        /*0008*/ 	.dword	__unnamed_1
	.align		8
        /*0010*/ 	.dword	__unnamed_2
	.align		8
        /*0018*/ 	.dword	_ZN40_INTERNAL_82fe04cd_4_k_cu_4d6cf7b8_261714cuda3std3__45__cpo5beginE
	.align		8
        /*0020*/ 	.dword	_ZN40_INTERNAL_82fe04cd_4_k_cu_4d6cf7b8_261714cuda3std3__45__cpo3endE
	.align		8
        /*0028*/ 	.dword	_ZN40_INTERNAL_82fe04cd_4_k_cu_4d6cf7b8_261714cuda3std3__45__cpo6cbeginE
	.align		8
        /*0030*/ 	.dword	_ZN40_INTERNAL_82fe04cd_4_k_cu_4d6cf7b8_261714cuda3std3__45__cpo4cendE
	.align		8
        /*0038*/ 	.dword	_ZN40_INTERNAL_82fe04cd_4_k_cu_4d6cf7b8_261714cuda3std3__442_GLOBAL__N__82fe04cd_4_k_cu_4d6cf7b8_261716ignoreE
	.align		8
        /*0040*/ 	.dword	_ZN40_INTERNAL_82fe04cd_4_k_cu_4d6cf7b8_261714cuda3std3__419piecewise_constructE
	.align		8
        /*0048*/ 	.dword	_ZN40_INTERNAL_82fe04cd_4_k_cu_4d6cf7b8_261714cuda3std3__48in_placeE
	.align		8
        /*0050*/ 	.dword	_ZN40_INTERNAL_82fe04cd_4_k_cu_4d6cf7b8_261714cuda3std6ranges3__45__cpo4swapE
	.align		8
        /*0058*/ 	.dword	_ZN40_INTERNAL_82fe04cd_4_k_cu_4d6cf7b8_261714cuda3std6ranges3__45__cpo9iter_moveE
	.align		8
        /*0060*/ 	.dword	_ZN40_INTERNAL_82fe04cd_4_k_cu_4d6cf7b8_261714cute7productE
	.align		8
        /*0068*/ 	.dword	_ZN40_INTERNAL_82fe04cd_4_k_cu_4d6cf7b8_261714cute1_E
	.align		8
        /*0070*/ 	.dword	$str$25
	.align		8
        /*0078*/ 	.dword	$str$26
	.align		8
        /*0080*/ 	.dword	$str$27
	.align		8
        /*0088*/ 	.dword	$str$28


//--------------------- .text._ZN7cutlass13device_kernelINS_4gemm6kernel13GemmUniversalIN4cute5tupleIJiiiiEEENS1_10collective13CollectiveMmaINS1_35MainloopSm100TmaUmmaWarpSpecializedILi26ELi2ELi4ENS5_IJNS4_1CILi4EEESB_NSA_ILi1EEEEEEEENS5_IJNSA_ILi64EEESF_NSA_ILi32EEEEEENS_6half_tENS5_IJlSC_lEEESI_SJ_NS4_8TiledMMAINS4_8MMA_AtomIJNS4_20SM100_MMA_F16BF16_SSISI_SI_fLi64ELi64ELNS4_4UMMA5MajorE0ELSO_0ELNSN_7ScaleInE0ELSP_0EEEEEENS4_6LayoutINS5_IJSC_SC_SC_EEENS5_IJNSA_ILi0EEESU_SU_EEEEENS5_IJNS4_10UnderscoreESX_SX_EEEEENS4_23SM90_TMA_LOAD_MULTICASTENS4_14ComposedLayoutINS4_7SwizzleILi2ELi4ELi3EEENS4_18smem_ptr_flag_bitsILi16EEENSS_INS5_IJNSA_ILi8EEESG_EEENS5_IJSG_SC_EEEEEEEvNS4_8identityES10_S1A_vS1B_EENS_8epilogue10collective18CollectiveEpilogueINS1D_23Sm100TmaWarpSpecializedILi3ELi2ELi16ELb1ELb0EEEJSH_NS5_IJNSS_ISF_SC_EENSS_ISG_SC_EEEEESI_SJ_SI_SJ_NS1D_6fusion15FusionCallbacksIS1H_NS1L_17LinearCombinationISI_fSI_fLNS_15FloatRoundStyleE2EEESH_S1K_JEEENS4_5SM1004TMEM4LOAD26SM100_TMEM_LOAD_16dp256b4xENS4_13SM90_TMA_LOADES1A_NS4_17SM75_U32x4_LDSM_NENS4_14SM90_TMA_STOREES1A_NS4_17SM90_U32x4_STSM_NENS4_39AutoVectorizingCopyWithAssumedAlignmentILi128EEEEEEvvEEEEvNT_6ParamsE --------------------------
	.section	.text._ZN7cutlass13device_kernelINS_4gemm6kernel13GemmUniversalIN4cute5tupleIJiiiiEEENS1_10collective13CollectiveMmaINS1_35MainloopSm100TmaUmmaWarpSpecializedILi26ELi2ELi4ENS5_IJNS4_1CILi4EEESB_NSA_ILi1EEEEEEEENS5_IJNSA_ILi64EEESF_NSA_ILi32EEEEEENS_6half_tENS5_IJlSC_lEEESI_SJ_NS4_8TiledMMAINS4_8MMA_AtomIJNS4_20SM100_MMA_F16BF16_SSISI_SI_fLi64ELi64ELNS4_4UMMA5MajorE0ELSO_0ELNSN_7ScaleInE0ELSP_0EEEEEENS4_6LayoutINS5_IJSC_SC_SC_EEENS5_IJNSA_ILi0EEESU_SU_EEEEENS5_IJNS4_10UnderscoreESX_SX_EEEEENS4_23SM90_TMA_LOAD_MULTICASTENS4_14ComposedLayoutINS4_7SwizzleILi2ELi4ELi3EEENS4_18smem_ptr_flag_bitsILi16EEENSS_INS5_IJNSA_ILi8EEESG_EEENS5_IJSG_SC_EEEEEEEvNS4_8identityES10_S1A_vS1B_EENS_8epilogue10collective18CollectiveEpilogueINS1D_23Sm100TmaWarpSpecializedILi3ELi2ELi16ELb1ELb0EEEJSH_NS5_IJNSS_ISF_SC_EENSS_ISG_SC_EEEEESI_SJ_SI_SJ_NS1D_6fusion15FusionCallbacksIS1H_NS1L_17LinearCombinationISI_fSI_fLNS_15FloatRoundStyleE2EEESH_S1K_JEEENS4_5SM1004TMEM4LOAD26SM100_TMEM_LOAD_16dp256b4xENS4_13SM90_TMA_LOADES1A_NS4_17SM75_U32x4_LDSM_NENS4_14SM90_TMA_STOREES1A_NS4_17SM90_U32x4_STSM_NENS4_39AutoVectorizingCopyWithAssumedAlignmentILi128EEEEEEvvEEEEvNT_6ParamsE,"ax",@progbits
	.align	128
.text._ZN7cutlass13device_kernelINS_4gemm6kernel13GemmUniversalIN4cute5tupleIJiiiiEEENS1_10collective13CollectiveMmaINS1_35MainloopSm100TmaUmmaWarpSpecializedILi26ELi2ELi4ENS5_IJNS4_1CILi4EEESB_NSA_ILi1EEEEEEEENS5_IJNSA_ILi64EEESF_NSA_ILi32EEEEEENS_6half_tENS5_IJlSC_lEEESI_SJ_NS4_8TiledMMAINS4_8MMA_AtomIJNS4_20SM100_MMA_F16BF16_SSISI_SI_fLi64ELi64ELNS4_4UMMA5MajorE0ELSO_0ELNSN_7ScaleInE0ELSP_0EEEEEENS4_6LayoutINS5_IJSC_SC_SC_EEENS5_IJNSA_ILi0EEESU_SU_EEEEENS5_IJNS4_10UnderscoreESX_SX_EEEEENS4_23SM90_TMA_LOAD_MULTICASTENS4_14ComposedLayoutINS4_7SwizzleILi2ELi4ELi3EEENS4_18smem_ptr_flag_bitsILi16EEENSS_INS5_IJNSA_ILi8EEESG_EEENS5_IJSG_SC_EEEEEEEvNS4_8identityES10_S1A_vS1B_EENS_8epilogue10collective18CollectiveEpilogueINS1D_23Sm100TmaWarpSpecializedILi3ELi2ELi16ELb1ELb0EEEJSH_NS5_IJNSS_ISF_SC_EENSS_ISG_SC_EEEEESI_SJ_SI_SJ_NS1D_6fusion15FusionCallbacksIS1H_NS1L_17LinearCombinationISI_fSI_fLNS_15FloatRoundStyleE2EEESH_S1K_JEEENS4_5SM1004TMEM4LOAD26SM100_TMEM_LOAD_16dp256b4xENS4_13SM90_TMA_LOADES1A_NS4_17SM75_U32x4_LDSM_NENS4_14SM90_TMA_STOREES1A_NS4_17SM90_U32x4_STSM_NENS4_39AutoVectorizingCopyWithAssumedAlignmentILi128EEEEEEvvEEEEvNT_6ParamsE:
        .type           _ZN7cutlass13device_kernelINS_4gemm6kernel13GemmUniversalIN4cute5tupleIJiiiiEEENS1_10collective13CollectiveMmaINS1_35MainloopSm100TmaUmmaWarpSpecializedILi26ELi2ELi4ENS5_IJNS4_1CILi4EEESB_NSA_ILi1EEEEEEEENS5_IJNSA_ILi64EEESF_NSA_ILi32EEEEEENS_6half_tENS5_IJlSC_lEEESI_SJ_NS4_8TiledMMAINS4_8MMA_AtomIJNS4_20SM100_MMA_F16BF16_SSISI_SI_fLi64ELi64ELNS4_4UMMA5MajorE0ELSO_0ELNSN_7ScaleInE0ELSP_0EEEEEENS4_6LayoutINS5_IJSC_SC_SC_EEENS5_IJNSA_ILi0EEESU_SU_EEEEENS5_IJNS4_10UnderscoreESX_SX_EEEEENS4_23SM90_TMA_LOAD_MULTICASTENS4_14ComposedLayoutINS4_7SwizzleILi2ELi4ELi3EEENS4_18smem_ptr_flag_bitsILi16EEENSS_INS5_IJNSA_ILi8EEESG_EEENS5_IJSG_SC_EEEEEEEvNS4_8identityES10_S1A_vS1B_EENS_8epilogue10collective18CollectiveEpilogueINS1D_23Sm100TmaWarpSpecializedILi3ELi2ELi16ELb1ELb0EEEJSH_NS5_IJNSS_ISF_SC_EENSS_ISG_SC_EEEEESI_SJ_SI_SJ_NS1D_6fusion15FusionCallbacksIS1H_NS1L_17LinearCombinationISI_fSI_fLNS_15FloatRoundStyleE2EEESH_S1K_JEEENS4_5SM1004TMEM4LOAD26SM100_TMEM_LOAD_16dp256b4xENS4_13SM90_TMA_LOADES1A_NS4_17SM75_U32x4_LDSM_NENS4_14SM90_TMA_STOREES1A_NS4_17SM90_U32x4_STSM_NENS4_39AutoVectorizingCopyWithAssumedAlignmentILi128EEEEEEvvEEEEvNT_6ParamsE,@function
        .size           _ZN7cutlass13device_kernelINS_4gemm6kernel13GemmUniversalIN4cute5tupleIJiiiiEEENS1_10collective13CollectiveMmaINS1_35MainloopSm100TmaUmmaWarpSpecializedILi26ELi2ELi4ENS5_IJNS4_1CILi4EEESB_NSA_ILi1EEEEEEEENS5_IJNSA_ILi64EEESF_NSA_ILi32EEEEEENS_6half_tENS5_IJlSC_lEEESI_SJ_NS4_8TiledMMAINS4_8MMA_AtomIJNS4_20SM100_MMA_F16BF16_SSISI_SI_fLi64ELi64ELNS4_4UMMA5MajorE0ELSO_0ELNSN_7ScaleInE0ELSP_0EEEEEENS4_6LayoutINS5_IJSC_SC_SC_EEENS5_IJNSA_ILi0EEESU_SU_EEEEENS5_IJNS4_10UnderscoreESX_SX_EEEEENS4_23SM90_TMA_LOAD_MULTICASTENS4_14ComposedLayoutINS4_7SwizzleILi2ELi4ELi3EEENS4_18smem_ptr_flag_bitsILi16EEENSS_INS5_IJNSA_ILi8EEESG_EEENS5_IJSG_SC_EEEEEEEvNS4_8identityES10_S1A_vS1B_EENS_8epilogue10collective18CollectiveEpilogueINS1D_23Sm100TmaWarpSpecializedILi3ELi2ELi16ELb1ELb0EEEJSH_NS5_IJNSS_ISF_SC_EENSS_ISG_SC_EEEEESI_SJ_SI_SJ_NS1D_6fusion15FusionCallbacksIS1H_NS1L_17LinearCombinationISI_fSI_fLNS_15FloatRoundStyleE2EEESH_S1K_JEEENS4_5SM1004TMEM4LOAD26SM100_TMEM_LOAD_16dp256b4xENS4_13SM90_TMA_LOADES1A_NS4_17SM75_U32x4_LDSM_NENS4_14SM90_TMA_STOREES1A_NS4_17SM90_U32x4_STSM_NENS4_39AutoVectorizingCopyWithAssumedAlignmentILi128EEEEEEvvEEEEvNT_6ParamsE,(.L_x_228 - _ZN7cutlass13device_kernelINS_4gemm6kernel13GemmUniversalIN4cute5tupleIJiiiiEEENS1_10collective13CollectiveMmaINS1_35MainloopSm100TmaUmmaWarpSpecializedILi26ELi2ELi4ENS5_IJNS4_1CILi4EEESB_NSA_ILi1EEEEEEEENS5_IJNSA_ILi64EEESF_NSA_ILi32EEEEEENS_6half_tENS5_IJlSC_lEEESI_SJ_NS4_8TiledMMAINS4_8MMA_AtomIJNS4_20SM100_MMA_F16BF16_SSISI_SI_fLi64ELi64ELNS4_4UMMA5MajorE0ELSO_0ELNSN_7ScaleInE0ELSP_0EEEEEENS4_6LayoutINS5_IJSC_SC_SC_EEENS5_IJNSA_ILi0EEESU_SU_EEEEENS5_IJNS4_10UnderscoreESX_SX_EEEEENS4_23SM90_TMA_LOAD_MULTICASTENS4_14ComposedLayoutINS4_7SwizzleILi2ELi4ELi3EEENS4_18smem_ptr_flag_bitsILi16EEENSS_INS5_IJNSA_ILi8EEESG_EEENS5_IJSG_SC_EEEEEEEvNS4_8identityES10_S1A_vS1B_EENS_8epilogue10collective18CollectiveEpilogueINS1D_23Sm100TmaWarpSpecializedILi3ELi2ELi16ELb1ELb0EEEJSH_NS5_IJNSS_ISF_SC_EENSS_ISG_SC_EEEEESI_SJ_SI_SJ_NS1D_6fusion15FusionCallbacksIS1H_NS1L_17LinearCombinationISI_fSI_fLNS_15FloatRoundStyleE2EEESH_S1K_JEEENS4_5SM1004TMEM4LOAD26SM100_TMEM_LOAD_16dp256b4xENS4_13SM90_TMA_LOADES1A_NS4_17SM75_U32x4_LDSM_NENS4_14SM90_TMA_STOREES1A_NS4_17SM90_U32x4_STSM_NENS4_39AutoVectorizingCopyWithAssumedAlignmentILi128EEEEEEvvEEEEvNT_6ParamsE)
        .other          _ZN7cutlass13device_kernelINS_4gemm6kernel13GemmUniversalIN4cute5tupleIJiiiiEEENS1_10collective13CollectiveMmaINS1_35MainloopSm100TmaUmmaWarpSpecializedILi26ELi2ELi4ENS5_IJNS4_1CILi4EEESB_NSA_ILi1EEEEEEEENS5_IJNSA_ILi64EEESF_NSA_ILi32EEEEEENS_6half_tENS5_IJlSC_lEEESI_SJ_NS4_8TiledMMAINS4_8MMA_AtomIJNS4_20SM100_MMA_F16BF16_SSISI_SI_fLi64ELi64ELNS4_4UMMA5MajorE0ELSO_0ELNSN_7ScaleInE0ELSP_0EEEEEENS4_6LayoutINS5_IJSC_SC_SC_EEENS5_IJNSA_ILi0EEESU_SU_EEEEENS5_IJNS4_10UnderscoreESX_SX_EEEEENS4_23SM90_TMA_LOAD_MULTICASTENS4_14ComposedLayoutINS4_7SwizzleILi2ELi4ELi3EEENS4_18smem_ptr_flag_bitsILi16EEENSS_INS5_IJNSA_ILi8EEESG_EEENS5_IJSG_SC_EEEEEEEvNS4_8identityES10_S1A_vS1B_EENS_8epilogue10collective18CollectiveEpilogueINS1D_23Sm100TmaWarpSpecializedILi3ELi2ELi16ELb1ELb0EEEJSH_NS5_IJNSS_ISF_SC_EENSS_ISG_SC_EEEEESI_SJ_SI_SJ_NS1D_6fusion15FusionCallbacksIS1H_NS1L_17LinearCombinationISI_fSI_fLNS_15FloatRoundStyleE2EEESH_S1K_JEEENS4_5SM1004TMEM4LOAD26SM100_TMEM_LOAD_16dp256b4xENS4_13SM90_TMA_LOADES1A_NS4_17SM75_U32x4_LDSM_NENS4_14SM90_TMA_STOREES1A_NS4_17SM90_U32x4_STSM_NENS4_39AutoVectorizingCopyWithAssumedAlignmentILi128EEEEEEvvEEEEvNT_6ParamsE,@"STO_CUDA_ENTRY STV_DEFAULT"
_ZN7cutlass13device_kernelINS_4gemm6kernel13GemmUniversalIN4cute5tupleIJiiiiEEENS1_10collective13CollectiveMmaINS1_35MainloopSm100TmaUmmaWarpSpecializedILi26ELi2ELi4ENS5_IJNS4_1CILi4EEESB_NSA_ILi1EEEEEEEENS5_IJNSA_ILi64EEESF_NSA_ILi32EEEEEENS_6half_tENS5_IJlSC_lEEESI_SJ_NS4_8TiledMMAINS4_8MMA_AtomIJNS4_20SM100_MMA_F16BF16_SSISI_SI_fLi64ELi64ELNS4_4UMMA5MajorE0ELSO_0ELNSN_7ScaleInE0ELSP_0EEEEEENS4_6LayoutINS5_IJSC_SC_SC_EEENS5_IJNSA_ILi0EEESU_SU_EEEEENS5_IJNS4_10UnderscoreESX_SX_EEEEENS4_23SM90_TMA_LOAD_MULTICASTENS4_14ComposedLayoutINS4_7SwizzleILi2ELi4ELi3EEENS4_18smem_ptr_flag_bitsILi16EEENSS_INS5_IJNSA_ILi8EEESG_EEENS5_IJSG_SC_EEEEEEEvNS4_8identityES10_S1A_vS1B_EENS_8epilogue10collective18CollectiveEpilogueINS1D_23Sm100TmaWarpSpecializedILi3ELi2ELi16ELb1ELb0EEEJSH_NS5_IJNSS_ISF_SC_EENSS_ISG_SC_EEEEESI_SJ_SI_SJ_NS1D_6fusion15FusionCallbacksIS1H_NS1L_17LinearCombinationISI_fSI_fLNS_15FloatRoundStyleE2EEESH_S1K_JEEENS4_5SM1004TMEM4LOAD26SM100_TMEM_LOAD_16dp256b4xENS4_13SM90_TMA_LOADES1A_NS4_17SM75_U32x4_LDSM_NENS4_14SM90_TMA_STOREES1A_NS4_17SM90_U32x4_STSM_NENS4_39AutoVectorizingCopyWithAssumedAlignmentILi128EEEEEEvvEEEEvNT_6ParamsE:
[----:B------:R-:W1:Y:S01]  /*0000*/  LDC R1, c[0x0][0x37c] ;  /* 0x0000df00ff017b82 */ /* 0x000e620000000800 */
[----:B------:R-:W2:Y:S01]  /*0010*/  S2R R58, SR_TID.X ;  /* 0x00000000003a7919 */ /* 0x000ea20000002100 */
[----:B------:R-:W3:Y:S01]  /*0020*/  LDCU.64 UR8, c[0x0][0x890] ;  /* 0x00011200ff0877ac */ /* 0x000ee20008000a00 */
[----:B------:R-:W-:Y:S02]  /*0030*/  PRMT R49, RZ, 0x7610, R49 ;  /* 0x00007610ff317816 */ /* 0x000fe40000000031 */
[----:B------:R-:W-:Y:S02]  /*0040*/  ELECT P3, URZ, PT ;  /* 0x0000000000ff782f */ /* 0x000fe40003860000 */
[----:B---3--:R-:W-:-:S04]  /*0050*/  ISETP.NE.U32.AND P0, PT, RZ, UR8, PT ;  /* 0x00000008ff007c0c */ /* 0x008fc8000bf05070 */
[----:B------:R-:W-:Y:S02]  /*0060*/  ISETP.NE.AND.EX P1, PT, RZ, UR9, PT, P0 ;  /* 0x00000009ff007c0c */ /* 0x000fe4000bf25300 */
[----:B--2---:R-:W-:-:S05]  /*0070*/  SHF.R.U32.HI R50, RZ, 0x5, R58 ;  /* 0x00000005ff327819 */ /* 0x004fca000001163a */
[----:B------:R-:W2:Y:S02]  /*0080*/  SHFL.IDX PT, R0, R50, RZ, 0x1f ;  /* 0x00001fff32007589 */ /* 0x000ea400000e0000 */
[----:B--2---:R-:W-:-:S04]  /*0090*/  R2UR UR20, R0 ;  /* 0x00000000001472ca */ /* 0x004fc800000e0000 */
[----:B-1----:R-:W-:Y:S05]  /*00a0*/  @P1 BRA `(.L_x_0) ;  /* 0x0000000000301947 */ /* 0x002fea0003800000 */
[----:B------:R-:W1:Y:S02]  /*00b0*/  LDCU.64 UR4, c[0x0][0x888] ;  /* 0x00011100ff0477ac */ /* 0x000e640008000a00 */
[----:B-1----:R-:W-:-:S04]  /*00c0*/  UISETP.NE.U32.AND UP0, UPT, UR4, URZ, UPT ;  /* 0x000000ff0400728c */ /* 0x002fc8000bf05070 */
[----:B------:R-:W-:-:S09]  /*00d0*/  UISETP.NE.AND.EX UP0, UPT, UR5, URZ, UPT, UP0 ;  /* 0x000000ff0500728c */ /* 0x000fd2000bf05300 */
[----:B------:R-:W-:Y:S05]  /*00e0*/  BRA.U !UP0, `(.L_x_1) ;  /* 0x0000000108147547 */ /* 0x000fea000b800000 */
[----:B------:R-:W1:Y:S01]  /*00f0*/  LDC.64 R26, c[0x0][0x888] ;  /* 0x00022200ff1a7b82 */ /* 0x000e620000000a00 */
[----:B------:R-:W1:Y:S02]  /*0100*/  LDCU.64 UR4, c[0x0][0x358] ;  /* 0x00006b00ff0477ac */ /* 0x000e640008000a00 */
[----:B-1----:R1:W5:Y:S01]  /*0110*/  LDG.E R26, desc[UR4][R26.64] ;  /* 0x000000041a1a7981 */ /* 0x002362000c1e1900 */
[----:B------:R-:W-:Y:S01]  /*0120*/  HFMA2 R49, -RZ, RZ, 0, 5.9604644775390625e-08 ;  /* 0x00000001ff317431 */ /* 0x000fe200000001ff */
[----:B------:R-:W-:Y:S05]  /*0130*/  BRA `(.L_x_0) ;  /* 0x00000000000c7947 */ /* 0x000fea0003800000 */
.L_x_1:
[----:B------:R-:W1:Y:S01]  /*0140*/  LDCU UR4, c[0x0][0x880] ;  /* 0x00011000ff0477ac */ /* 0x000e620008000800 */
[----:B------:R-:W-:Y:S01]  /*0150*/  HFMA2 R49, -RZ, RZ, 0, 5.9604644775390625e-08 ;  /* 0x00000001ff317431 */ /* 0x000fe200000001ff */
[----:B-1----:R-:W-:-:S07]  /*0160*/  MOV R26, UR4 ;  /* 0x00000004001a7c02 */ /* 0x002fce0008000f00 */
.L_x_0:
[----:B------:R-:W2:Y:S02]  /*0170*/  LDCU.64 UR4, c[0x0][0x8b0] ;  /* 0x00011600ff0477ac */ /* 0x000ea40008000a00 */
[----:B--2---:R-:W-:-:S04]  /*0180*/  UISETP.NE.U32.AND UP0, UPT, UR4, URZ, UPT ;  /* 0x000000ff0400728c */ /* 0x004fc8000bf05070 */
[----:B------:R-:W-:-:S09]  /*0190*/  UISETP.NE.AND.EX UP0, UPT, UR5, URZ, UPT, UP0 ;  /* 0x000000ff0500728c */ /* 0x000fd2000bf05300 */
[----:B------:R-:W-:Y:S05]  /*01a0*/  BRA.U UP0, `(.L_x_2) ;  /* 0x0000000100287547 */ /* 0x000fea000b800000 */
[----:B------:R-:W2:Y:S02]  /*01b0*/  LDCU.64 UR4, c[0x0][0x8a8] ;  /* 0x00011500ff0477ac */ /* 0x000ea40008000a00 */
[----:B--2---:R-:W-:-:S04]  /*01c0*/  UISETP.NE.U32.AND UP0, UPT, UR4, URZ, UPT ;  /* 0x000000ff0400728c */ /* 0x004fc8000bf05070 */
[----:B------:R-:W-:-:S09]  /*01d0*/  UISETP.NE.AND.EX UP0, UPT, UR5, URZ, UPT, UP0 ;  /* 0x000000ff0500728c */ /* 0x000fd2000bf05300 */
[----:B------:R-:W-:Y:S05]  /*01e0*/  BRA.U !UP0, `(.L_x_3) ;  /* 0x0000000108107547 */ /* 0x000fea000b800000 */
[----:B------:R-:W2:Y:S01]  /*01f0*/  LDC.64 R24, c[0x0][0x8a8] ;  /* 0x00022a00ff187b82 */ /* 0x000ea20000000a00 */
[----:B------:R-:W2:Y:S02]  /*0200*/  LDCU.64 UR4, c[0x0][0x358] ;  /* 0x00006b00ff0477ac */ /* 0x000ea40008000a00 */
[----:B--2---:R2:W5:Y:S01]  /*0210*/  LDG.E R24, desc[UR4][R24.64] ;  /* 0x0000000418187981 */ /* 0x004562000c1e1900 */
[----:B------:R-:W-:Y:S05]  /*0220*/  BRA `(.L_x_2) ;  /* 0x0000000000087947 */ /* 0x000fea0003800000 */
.L_x_3:
[----:B------:R-:W2:Y:S02]  /*0230*/  LDCU UR4, c[0x0][0x8a0] ;  /* 0x00011400ff0477ac */ /* 0x000ea40008000800 */
[----:B--2---:R-:W-:Y:S02]  /*0240*/  MOV R24, UR4 ;  /* 0x0000000400187c02 */ /* 0x004fe40008000f00 */
.L_x_2:
[----:B------:R-:W-:Y:S01]  /*0250*/  IMAD.U32 R0, RZ, RZ, UR20 ;  /* 0x00000014ff007e24 */ /* 0x000fe2000f8e00ff */
[----:B------:R-:W-:Y:S04]  /*0260*/  BSSY.RECONVERGENT B0, `(.L_x_4) ;  /* 0x000000c000007945 */ /* 0x000fe80003800200 */
[C---:B------:R-:W-:Y:S02]  /*0270*/  ISETP.NE.OR P2, PT, R0.reuse, 0x1, !P3 ;  /* 0x000000010000780c */ /* 0x040fe40005f45670 */
[----:B------:R-:W-:-:S11]  /*0280*/  ISETP.NE.OR P1, PT, R0, 0x3, !P3 ;  /* 0x000000030000780c */ /* 0x000fd60005f25670 */
[----:B------:R-:W-:Y:S05]  /*0290*/  @P2 BRA `(.L_x_5) ;  /* 0x0000000000202947 */ /* 0x000fea0003800000 */
[----:B------:R-:W3:Y:S02]  /*02a0*/  LDCU.64 UR4, c[0x0][0x348] ;  /* 0x00006900ff0477ac */ /* 0x000ee40008000a00 */
[----:B---3--:R-:W-:Y:S02]  /*02b0*/  UIADD3 UR6, UP1, UPT, UR4, 0x80, URZ ;  /* 0x0000008004067890 */ /* 0x008fe4000ff3e0ff */
[----:B------:R-:W-:Y:S02]  /*02c0*/  UIADD3 UR4, UP0, UPT, UR4, 0x180, URZ ;  /* 0x0000018004047890 */ /* 0x000fe4000ff1e0ff */
[----:B------:R-:W-:Y:S02]  /*02d0*/  UIADD3.X UR7, UPT, UPT, URZ, UR5, URZ, UP1, !UPT ;  /* 0x00000005ff077290 */ /* 0x000fe40008ffe4ff */
[----:B------:R-:W-:-:S07]  /*02e0*/  UIADD3.X UR5, UPT, UPT, URZ, UR5, URZ, UP0, !UPT ;  /* 0x00000005ff057290 */ /* 0x000fce00087fe4ff */
[----:B------:R3:W-:Y:S02]  /*02f0*/  UTMACCTL.PF [UR6] ;  /* 0x00000000060079b9 */ /* 0x0007e40008040000 */
[----:B------:R3:W-:Y:S02]  /*0300*/  UTMACCTL.PF [UR4] ;  /* 0x00000000040079b9 */ /* 0x0007e40008040000 */
[----:B---3--:R-:W-:Y:S01]  /*0310*/  NOP ;  /* 0x0000000000007918 */ /* 0x008fe20000000000 */
.L_x_5:
[----:B------:R-:W-:Y:S05]  /*0320*/  BSYNC.RECONVERGENT B0 ;  /* 0x0000000000007941 */ /* 0x000fea0003800200 */
.L_x_4:
[----:B------:R-:W-:Y:S04]  /*0330*/  BSSY.RECONVERGENT B0, `(.L_x_6) ;  /* 0x000000a000007945 */ /* 0x000fe80003800200 */
        /* <DEDUP_REMOVED lines=9> */
.L_x_7:
[----:B------:R-:W-:Y:S05]  /*03d0*/  BSYNC.RECONVERGENT B0 ;  /* 0x0000000000007941 */ /* 0x000fea0003800200 */
.L_x_6:
[----:B------:R-:W3:Y:S01]  /*03e0*/  LDCU.64 UR4, c[0x0][0x888] ;  /* 0x00011100ff0477ac */ /* 0x000ee20008000a00 */
[----:B------:R-:W-:Y:S01]  /*03f0*/  ISETP.NE.AND.EX P0, PT, RZ, UR9, PT, P0 ;  /* 0x00000009ff007c0c */ /* 0x000fe2000bf05300 */
[----:B------:R-:W-:Y:S01]  /*0400*/  UPLOP3.LUT UP3, UPT, UPT, UPT, UPT, 0x80, 0x8 ;  /* 0x000000000008789c */ /* 0x000fe20003f6f070 */
[----:B---3--:R-:W-:-:S04]  /*0410*/  ISETP.NE.U32.AND P1, PT, RZ, UR4, PT ;  /* 0x00000004ff007c0c */ /* 0x008fc8000bf25070 */
[----:B------:R-:W-:-:S13]  /*0420*/  ISETP.NE.AND.EX P1, PT, RZ, UR5, PT, P1 ;  /* 0x00000005ff007c0c */ /* 0x000fda000bf25310 */
[----:B------:R-:W-:Y:S05]  /*0430*/  @P1 BRA P0, `(.L_x_8) ;  /* 0x0000000000281947 */ /* 0x000fea0000000000 */
[----:B------:R-:W-:Y:S01]  /*0440*/  UISETP.NE.U32.AND UP0, UPT, UR8, URZ, UPT ;  /* 0x000000ff0800728c */ /* 0x000fe2000bf05070 */
[----:B-----5:R-:W-:Y:S01]  /*0450*/  FSETP.NEU.AND P0, PT, R26, RZ, PT ;  /* 0x000000ff1a00720b */ /* 0x020fe20003f0d000 */
[----:B------:R-:W-:Y:S02]  /*0460*/  UISETP.NE.U32.AND UP2, UPT, UR4, URZ, UPT ;  /* 0x000000ff0400728c */ /* 0x000fe4000bf45070 */
[----:B------:R-:W-:Y:S02]  /*0470*/  UISETP.NE.AND.EX UP1, UPT, UR9, URZ, UPT, UP0 ;  /* 0x000000ff0900728c */ /* 0x000fe4000bf25300 */
[----:B------:R-:W-:-:S04]  /*0480*/  UISETP.NE.AND.EX UP0, UPT, UR5, URZ, UPT, UP2 ;  /* 0x000000ff0500728c */ /* 0x000fc8000bf05320 */
[----:B------:R-:W-:-:S04]  /*0490*/  USEL UR4, URZ, 0xffffffff, UP0 ;  /* 0xffffffffff047887 */ /* 0x000fc80008000000 */
[----:B------:R-:W-:Y:S01]  /*04a0*/  VOTEU.ANY UP0, P0 ;  /* 0x0000000000ff7886 */ /* 0x000fe20000000100 */
[----:B------:R-:W-:-:S04]  /*04b0*/  @!UP1 USEL UR4, URZ, 0xffffffff, UP0 ;  /* 0xffffffffff049887 */ /* 0x000fc80008000000 */
[----:B------:R-:W-:-:S04]  /*04c0*/  ULOP3.LUT UR4, UR4, 0x1, URZ, 0xc0, !UPT ;  /* 0x0000000104047892 */ /* 0x000fc8000f8ec0ff */
[----:B------:R-:W-:-:S11]  /*04d0*/  UISETP.NE.U32.AND UP3, UPT, UR4, 0x1, UPT ;  /* 0x000000010400788c */ /* 0x000fd6000bf65070 */
.L_x_8:
[----:B------:R-:W3:Y:S01]  /*04e0*/  SHFL.IDX PT, R2, R50, RZ, 0x1f ;  /* 0x00001fff32027589 */ /* 0x000ee200000e0000 */
[----:B------:R-:W-:-:S04]  /*04f0*/  UISETP.NE.AND UP0, UPT, UR20, 0x2, UPT ;  /* 0x000000021400788c */ /* 0x000fc8000bf05270 */
[----:B------:R-:W-:Y:S01]  /*0500*/  USEL UR33, URZ, 0x1, UP0 ;  /* 0x00000001ff217887 */ /* 0x000fe20008000000 */
[----:B---3--:R-:W-:-:S13]  /*0510*/  ISETP.NE.AND P0, PT, R2, RZ, PT ;  /* 0x000000ff0200720c */ /* 0x008fda0003f05270 */
[----:B------:R-:W-:Y:S05]  /*0520*/  @P0 BRA `(.L_x_9) ;  /* 0x0000000400140947 */ /* 0x000fea0003800000 */
[----:B------:R-:W-:Y:S01]  /*0530*/  ELECT P0, URZ, PT ;  /* 0x0000000000ff782f */ /* 0x000fe20003800000 */
[----:B------:R-:W-:-:S12]  /*0540*/  BSSY.RECONVERGENT B0, `(.L_x_9) ;  /* 0x0000043000007945 */ /* 0x000fd80003800200 */
[----:B------:R-:W-:Y:S05]  /*0550*/  @!P0 BRA `(.L_x_10) ;  /* 0x0000000400048947 */ /* 0x000fea0003800000 */
[----:B------:R-:W3:Y:S01]  /*0560*/  S2UR UR4, SR_CgaCtaId ;  /* 0x00000000000479c3 */ /* 0x000ee20000008800 */
[----:B------:R-:W-:Y:S01]  /*0570*/  UMOV UR5, 0x400 ;  /* 0x0000040000057882 */ /* 0x000fe20000000000 */
[----:B------:R-:W-:Y:S01]  /*0580*/  UMOV UR8, 0x1 ;  /* 0x0000000100087882 */ /* 0x000fe20000000000 */
[----:B------:R-:W-:Y:S01]  /*0590*/  UMOV UR6, 0x7 ;  /* 0x0000000700067882 */ /* 0x000fe20000000000 */
[----:B------:R-:W-:-:S04]  /*05a0*/  UIADD3 UR8, UPT, UPT, -UR8, 0x100000, URZ ;  /* 0x0010000008087890 */ /* 0x000fc8000fffe1ff */
[----:B------:R-:W-:Y:S02]  /*05b0*/  USHF.L.U32 UR9, UR8, 0xb, URZ ;  /* 0x0000000b08097899 */ /* 0x000fe400080006ff */
[----:B------:R-:W-:Y:S02]  /*05c0*/  USHF.L.U32 UR8, UR8, 0x1, URZ ;  /* 0x0000000108087899 */ /* 0x000fe400080006ff */
[----:B------:R-:W-:-:S04]  /*05d0*/  UIADD3 UR6, UPT, UPT, -UR6, 0x100000, URZ ;  /* 0x0010000006067890 */ /* 0x000fc8000fffe1ff */
[----:B------:R-:W-:Y:S02]  /*05e0*/  USHF.L.U32 UR7, UR6, 0xb, URZ ;  /* 0x0000000b06077899 */ /* 0x000fe400080006ff */
[----:B------:R-:W-:Y:S02]  /*05f0*/  USHF.L.U32 UR6, UR6, 0x1, URZ ;  /* 0x0000000106067899 */ /* 0x000fe400080006ff */
[----:B---3--:R-:W-:Y:S01]  /*0600*/  ULEA UR4, UR4, UR5, 0x18 ;  /* 0x0000000504047291 */ /* 0x008fe2000f8ec0ff */
[----:B------:R-:W3:Y:S11]  /*0610*/  FENCE.VIEW.ASYNC.S ;  /* 0x00000000000073c6 */ /* 0x000ef60000000000 */
[----:B---3--:R3:W4:Y:S01]  /*0620*/  SYNCS.EXCH.64 URZ, [UR4], UR8 ;  /* 0x0000000804ff75b2 */ /* 0x0087220008000100 */
[----:B------:R3:W1:Y:S01]  /*0630*/  SYNCS.EXCH.64 URZ, [UR4+0xd0], UR6 ;  /* 0x0000d00604ff75b2 */ /* 0x0006620008000100 */
        /* <DEDUP_REMOVED lines=49> */
[----:B------:R3:W1:Y:S02]  /*0950*/  SYNCS.EXCH.64 URZ, [UR4+0x198], UR6 ;  /* 0x0001980604ff75b2 */ /* 0x0006640008000100 */
[----:B---34-:R-:W-:Y:S01]  /*0960*/  NOP ;  /* 0x0000000000007918 */ /* 0x018fe20000000000 */
.L_x_10:
[----:B------:R-:W-:Y:S05]  /*0970*/  BSYNC.RECONVERGENT B0 ;  /* 0x0000000000007941 */ /* 0x000fea0003800200 */
.L_x_9:
[----:B------:R-:W3:Y:S01]  /*0980*/  SHFL.IDX PT, R2, R50, RZ, 0x1f ;  /* 0x00001fff32027589 */ /* 0x000ee200000e0000 */
[----:B------:R-:W-:Y:S01]  /*0990*/  NOP ;  /* 0x0000000000007918 */ /* 0x000fe20000000000 */
[----:B---3--:R-:W-:-:S13]  /*09a0*/  ISETP.NE.AND P0, PT, R2, 0x1, PT ;  /* 0x000000010200780c */ /* 0x008fda0003f05270 */
[----:B------:R-:W-:Y:S05]  /*09b0*/  @P0 BRA `(.L_x_11) ;  /* 0x0000000000500947 */ /* 0x000fea0003800000 */
        /* <DEDUP_REMOVED lines=9> */
[----:B------:R-:W-:Y:S01]  /*0a50*/  USHF.L.U32 UR6, UR6, 0x1, URZ ;  /* 0x0000000106067899 */ /* 0x000fe200080006ff */
[----:B------:R-:W-:Y:S01]  /*0a60*/  ELECT P0, URZ, PT ;  /* 0x0000000000ff782f */ /* 0x000fe20003800000 */
[----:B---3--:R-:W-:Y:S01]  /*0a70*/  ULEA UR4, UR4, UR5, 0x18 ;  /* 0x0000000504047291 */ /* 0x008fe2000f8ec0ff */
[----:B------:R-:W3:Y:S11]  /*0a80*/  FENCE.VIEW.ASYNC.S ;  /* 0x00000000000073c6 */ /* 0x000ef60000000000 */
[----:B---3--:R3:W4:Y:S01]  /*0a90*/  SYNCS.EXCH.64 URZ, [UR4+0x1a0], UR8 ;  /* 0x0001a00804ff75b2 */ /* 0x0087220008000100 */
[----:B------:R3:W1:Y:S01]  /*0aa0*/  SYNCS.EXCH.64 URZ, [UR4+0x1b8], UR6 ;  /* 0x0001b80604ff75b2 */ /* 0x0006620008000100 */
[----:B------:R3:W1:Y:S01]  /*0ab0*/  SYNCS.EXCH.64 URZ, [UR4+0x1a8], UR8 ;  /* 0x0001a80804ff75b2 */ /* 0x0006620008000100 */
[----:B------:R3:W1:Y:S01]  /*0ac0*/  SYNCS.EXCH.64 URZ, [UR4+0x1c0], UR6 ;  /* 0x0001c00604ff75b2 */ /* 0x0006620008000100 */
[----:B------:R3:W1:Y:S01]  /*0ad0*/  SYNCS.EXCH.64 URZ, [UR4+0x1b0], UR8 ;  /* 0x0001b00804ff75b2 */ /* 0x0006620008000100 */
[----:B------:R3:W1:Y:S01]  /*0ae0*/  SYNCS.EXCH.64 URZ, [UR4+0x1c8], UR6 ;  /* 0x0001c80604ff75b2 */ /* 0x0006620008000100 */
[----:B------:R-:W-:Y:S01]  /*0af0*/  NOP ;  /* 0x0000000000007918 */ /* 0x000fe20000000000 */
.L_x_11:
[----:B------:R-:W2:Y:S01]  /*0b00*/  SHFL.IDX PT, R2, R50, RZ, 0x1f ;  /* 0x00001fff32027589 */ /* 0x000ea200000e0000 */
[----:B------:R-:W-:Y:S01]  /*0b10*/  NOP ;  /* 0x0000000000007918 */ /* 0x000fe20000000000 */
[----:B--2---:R-:W-:-:S13]  /*0b20*/  ISETP.NE.AND P0, PT, R2, 0x3, PT ;  /* 0x000000030200780c */ /* 0x004fda0003f05270 */
[----:B------:R-:W-:Y:S05]  /*0b30*/  @P0 BRA `(.L_x_12) ;  /* 0x0000000000300947 */ /* 0x000fea0003800000 */
[----:B---3--:R-:W2:Y:S01]  /*0b40*/  S2UR UR4, SR_CgaCtaId ;  /* 0x00000000000479c3 */ /* 0x008ea20000008800 */
[----:B------:R-:W-:Y:S01]  /*0b50*/  UMOV UR6, 0x400 ;  /* 0x0000040000067882 */ /* 0x000fe20000000000 */
[----:B------:R-:W-:Y:S01]  /*0b60*/  UMOV UR5, 0x20 ;  /* 0x0000002000057882 */ /* 0x000fe20000000000 */
[----:B------:R-:W-:Y:S01]  /*0b70*/  ELECT P0, URZ, PT ;  /* 0x0000000000ff782f */ /* 0x000fe20003800000 */
[----:B--2---:R-:W-:Y:S02]  /*0b80*/  ULEA UR6, UR4, UR6, 0x18 ;  /* 0x0000000604067291 */ /* 0x004fe4000f8ec0ff */
[----:B------:R-:W-:-:S04]  /*0b90*/  UIADD3 UR4, UPT, UPT, -UR5, 0x100000, URZ ;  /* 0x0010000005047890 */ /* 0x000fc8000fffe1ff */
[----:B------:R-:W-:Y:S02]  /*0ba0*/  USHF.L.U32 UR5, UR4, 0xb, URZ ;  /* 0x0000000b04057899 */ /* 0x000fe400080006ff */
[----:B------:R-:W-:Y:S01]  /*0bb0*/  USHF.L.U32 UR4, UR4, 0x1, URZ ;  /* 0x0000000104047899 */ /* 0x000fe200080006ff */
[----:B------:R-:W2:Y:S11]  /*0bc0*/  FENCE.VIEW.ASYNC.S ;  /* 0x00000000000073c6 */ /* 0x000eb60000000000 */
[----:B--2---:R2:W3:Y:S01]  /*0bd0*/  SYNCS.EXCH.64 URZ, [UR6+0x1d0], UR4 ;  /* 0x0001d00406ff75b2 */ /* 0x0044e20008000100 */
[----:B------:R2:W1:Y:S01]  /*0be0*/  SYNCS.EXCH.64 URZ, [UR6+0x1d8], UR4 ;  /* 0x0001d80406ff75b2 */ /* 0x0004620008000100 */
[----:B------:R-:W-:Y:S01]  /*0bf0*/  NOP ;  /* 0x0000000000007918 */ /* 0x000fe20000000000 */
.L_x_12:
[----:B------:R-:W4:Y:S01]  /*0c00*/  SHFL.IDX PT, R2, R50, RZ, 0x1f ;  /* 0x00001fff32027589 */ /* 0x000f2200000e0000 */
[----:B------:R-:W-:Y:S01]  /*0c10*/  NOP ;  /* 0x0000000000007918 */ /* 0x000fe20000000000 */
[----:B----4-:R-:W-:-:S13]  /*0c20*/  ISETP.NE.AND P0, PT, R2, 0x4, PT ;  /* 0x000000040200780c */ /* 0x010fda0003f05270 */
[----:B------:R-:W-:Y:S05]  /*0c30*/  @P0 BRA `(.L_x_13) ;  /* 0x00000000004c0947 */ /* 0x000fea0003800000 */
[----:B--23--:R-:W2:Y:S01]  /*0c40*/  S2UR UR6, SR_CgaCtaId ;  /* 0x00000000000679c3 */ /* 0x00cea20000008800 */
[----:B------:R-:W-:Y:S01]  /*0c50*/  UMOV UR4, 0xe20 ;  /* 0x00000e2000047882 */ /* 0x000fe20000000000 */
[----:B------:R-:W-:Y:S01]  /*0c60*/  UMOV UR5, 0x400 ;  /* 0x0000040000057882 */ /* 0x000fe20000000000 */
[----:B------:R-:W-:Y:S01]  /*0c70*/  USEL UR4, UR4, 0xc20, UP3 ;  /* 0x00000c2004047887 */ /* 0x000fe20009800000 */
[----:B------:R-:W-:Y:S01]  /*0c80*/  UMOV UR8, 0x1 ;  /* 0x0000000100087882 */ /* 0x000fe20000000000 */
[----:B------:R-:W-:Y:S01]  /*0c90*/  ELECT P0, URZ, PT ;  /* 0x0000000000ff782f */ /* 0x000fe20003800000 */
[----:B------:R-:W-:-:S04]  /*0ca0*/  UIADD3 UR8, UPT, UPT, -UR8, 0x100000, URZ ;  /* 0x0010000008087890 */ /* 0x000fc8000fffe1ff */
[----:B------:R-:W-:Y:S02]  /*0cb0*/  USHF.L.U32 UR9, UR8, 0xb, URZ ;  /* 0x0000000b08097899 */ /* 0x000fe400080006ff */
[----:B------:R-:W-:Y:S02]  /*0cc0*/  USHF.L.U32 UR8, UR8, 0x1, URZ ;  /* 0x0000000108087899 */ /* 0x000fe400080006ff */
[----:B--2---:R-:W-:Y:S02]  /*0cd0*/  ULEA UR6, UR6, UR5, 0x18 ;  /* 0x0000000506067291 */ /* 0x004fe4000f8ec0ff */
[----:B------:R-:W-:-:S04]  /*0ce0*/  UIADD3 UR4, UPT, UPT, -UR4, 0x100000, URZ ;  /* 0x0010000004047890 */ /* 0x000fc8000fffe1ff */
[----:B------:R-:W-:Y:S02]  /*0cf0*/  USHF.L.U32 UR5, UR4, 0xb, URZ ;  /* 0x0000000b04057899 */ /* 0x000fe400080006ff */
[----:B------:R-:W-:Y:S01]  /*0d00*/  USHF.L.U32 UR4, UR4, 0x1, URZ ;  /* 0x0000000104047899 */ /* 0x000fe200080006ff */
[----:B------:R-:W2:Y:S03]  /*0d10*/  FENCE.VIEW.ASYNC.S ;  /* 0x00000000000073c6 */ /* 0x000ea60000000000 */
[----:B--2---:R4:W2:Y:S08]  /*0d20*/  SYNCS.EXCH.64 URZ, [UR6+0x1e0], UR8 ;  /* 0x0001e00806ff75b2 */ /* 0x0048b00008000100 */
[----:B------:R4:W3:Y:S01]  /*0d30*/  SYNCS.EXCH.64 URZ, [UR6+0x1f0], UR4 ;  /* 0x0001f00406ff75b2 */ /* 0x0008e20008000100 */
[----:B------:R4:W1:Y:S01]  /*0d40*/  SYNCS.EXCH.64 URZ, [UR6+0x1e8], UR8 ;  /* 0x0001e80806ff75b2 */ /* 0x0008620008000100 */
[----:B------:R4:W1:Y:S02]  /*0d50*/  SYNCS.EXCH.64 URZ, [UR6+0x1f8], UR4 ;  /* 0x0001f80406ff75b2 */ /* 0x0008640008000100 */
[----:B----4-:R-:W-:Y:S01]  /*0d60*/  NOP ;  /* 0x0000000000007918 */ /* 0x010fe20000000000 */
.L_x_13:
[----:B------:R-:W4:Y:S01]  /*0d70*/  SHFL.IDX PT, R2, R50, RZ, 0x1f ;  /* 0x00001fff32027589 */ /* 0x000f2200000e0000 */
[----:B------:R-:W-:Y:S01]  /*0d80*/  NOP ;  /* 0x0000000000007918 */ /* 0x000fe20000000000 */
[----:B----4-:R-:W-:-:S13]  /*0d90*/  ISETP.NE.AND P0, PT, R2, 0x5, PT ;  /* 0x000000050200780c */ /* 0x010fda0003f05270 */
[----:B------:R-:W-:Y:S05]  /*0da0*/  @P0 BRA `(.L_x_14) ;  /* 0x0000000000580947 */ /* 0x000fea0003800000 */
[----:B--23--:R-:W2:Y:S01]  /*0db0*/  S2UR UR4, SR_CgaCtaId ;  /* 0x00000000000479c3 */ /* 0x00cea20000008800 */
        /* <DEDUP_REMOVED lines=10> */
[----:B--2---:R-:W-:Y:S01]  /*0e60*/  ULEA UR4, UR4, UR5, 0x18 ;  /* 0x0000000504047291 */ /* 0x004fe2000f8ec0ff */
[----:B------:R-:W2:Y:S11]  /*0e70*/  FENCE.VIEW.ASYNC.S ;  /* 0x00000000000073c6 */ /* 0x000eb60000000000 */
[----:B--2---:R4:W2:Y:S01]  /*0e80*/  SYNCS.EXCH.64 URZ, [UR4+0x200], UR8 ;  /* 0x0002000804ff75b2 */ /* 0x0048a20008000100 */
[----:B------:R4:W3:Y:S01]  /*0e90*/  SYNCS.EXCH.64 URZ, [UR4+0x220], UR6 ;  /* 0x0002200604ff75b2 */ /* 0x0008e20008000100 */
[----:B------:R4:W1:Y:S01]  /*0ea0*/  SYNCS.EXCH.64 URZ, [UR4+0x208], UR8 ;  /* 0x0002080804ff75b2 */ /* 0x0008620008000100 */
[----:B------:R4:W1:Y:S01]  /*0eb0*/  SYNCS.EXCH.64 URZ, [UR4+0x228], UR6 ;  /* 0x0002280604ff75b2 */ /* 0x0008620008000100 */
[----:B------:R4:W1:Y:S01]  /*0ec0*/  SYNCS.EXCH.64 URZ, [UR4+0x210], UR8 ;  /* 0x0002100804ff75b2 */ /* 0x0008620008000100 */
[----:B------:R4:W1:Y:S01]  /*0ed0*/  SYNCS.EXCH.64 URZ, [UR4+0x230], UR6 ;  /* 0x0002300604ff75b2 */ /* 0x0008620008000100 */
[----:B------:R4:W1:Y:S01]  /*0ee0*/  SYNCS.EXCH.64 URZ, [UR4+0x218], UR8 ;  /* 0x0002180804ff75b2 */ /* 0x0008620008000100 */
[----:B------:R4:W1:Y:S02]  /*0ef0*/  SYNCS.EXCH.64 URZ, [UR4+0x238], UR6 ;  /* 0x0002380604ff75b2 */ /* 0x0008640008000100 */
[----:B----4-:R-:W-:Y:S01]  /*0f00*/  NOP ;  /* 0x0000000000007918 */ /* 0x010fe20000000000 */
.L_x_14:
[----:B------:R-:W4:Y:S01]  /*0f10*/  SHFL.IDX PT, R2, R50, RZ, 0x1f ;  /* 0x00001fff32027589 */ /* 0x000f2200000e0000 */
[----:B------:R-:W1:Y:S01]  /*0f20*/  S2UR UR54, SR_CgaCtaId ;  /* 0x00000000003679c3 */ /* 0x000e620000008800 */
[----:B------:R-:W-:Y:S01]  /*0f30*/  NOP ;  /* 0x0000000000007918 */ /* 0x000fe20000000000 */
[----:B----4-:R-:W-:-:S13]  /*0f40*/  ISETP.NE.AND P0, PT, R2, 0x3, PT ;  /* 0x000000030200780c */ /* 0x010fda0003f05270 */
[----:B-1----:R-:W-:Y:S05]  /*0f50*/  @P0 BRA `(.L_x_15) ;  /* 0x0000000000340947 */ /* 0x002fea0003800000 */
[----:B--23--:R-:W-:Y:S01]  /*0f60*/  UMOV UR4, 0x400 ;  /* 0x0000040000047882 */ /* 0x00cfe20000000000 */
[----:B------:R-:W-:Y:S01]  /*0f70*/  UMOV UR6, 0x20 ;  /* 0x0000002000067882 */ /* 0x000fe20000000000 */
[----:B------:R-:W-:Y:S02]  /*0f80*/  ULEA UR4, UR54, UR4, 0x18 ;  /* 0x0000000436047291 */ /* 0x000fe4000f8ec0ff */
[----:B------:R-:W-:-:S04]  /*0f90*/  UIADD3 UR6, UPT, UPT, -UR6, 0x100000, URZ ;  /* 0x0010000006067890 */ /* 0x000fc8000fffe1ff */
[----:B------:R-:W-:Y:S02]  /*0fa0*/  USHF.L.U32 UR7, UR6, 0xb, URZ ;  /* 0x0000000b06077899 */ /* 0x000fe400080006ff */
[----:B------:R-:W-:Y:S01]  /*0fb0*/  USHF.L.U32 UR6, UR6, 0x1, URZ ;  /* 0x0000000106067899 */ /* 0x000fe200080006ff */
[----:B------:R-:W-:Y:S01]  /*0fc0*/  ELECT P0, URZ, PT ;  /* 0x0000000000ff782f */ /* 0x000fe20003800000 */
[----:B------:R-:W1:Y:S10]  /*0fd0*/  FENCE.VIEW.ASYNC.S ;  /* 0x00000000000073c6 */ /* 0x000e740000000000 */
[----:B-1----:R1:W4:Y:S01]  /*0fe0*/  SYNCS.EXCH.64 URZ, [UR4+0x240], UR6 ;  /* 0x0002400604ff75b2 */ /* 0x0023220008000100 */
[----:B------:R1:W2:Y:S01]  /*0ff0*/  SYNCS.EXCH.64 URZ, [UR4+0x250], UR6 ;  /* 0x0002500604ff75b2 */ /* 0x0002a20008000100 */
[----:B------:R1:W3:Y:S01]  /*1000*/  SYNCS.EXCH.64 URZ, [UR4+0x248], UR6 ;  /* 0x0002480604ff75b2 */ /* 0x0002e20008000100 */
[----:B------:R1:W1:Y:S01]  /*1010*/  SYNCS.EXCH.64 URZ, [UR4+0x258], UR6 ;  /* 0x0002580604ff75b2 */ /* 0x0002620008000100 */
[----:B------:R-:W-:Y:S01]  /*1020*/  NOP ;  /* 0x0000000000007918 */ /* 0x000fe20000000000 */
.L_x_15:
[----:B------:R-:W4:Y:S01]  /*1030*/  LDCU UR31, c[0x0][0x36c] ;  /* 0x00006d80ff1f77ac */ /* 0x000f220008000800 */
[----:B------:R-:W-:Y:S01]  /*1040*/  ISETP.NE.OR P3, PT, R0, 0x2, !P3 ;  /* 0x000000020000780c */ /* 0x000fe20005f65670 */
[----:B------:R-:W-:Y:S01]  /*1050*/  NOP ;  /* 0x0000000000007918 */ /* 0x000fe20000000000 */
[----:B------:R-:W-:Y:S01]  /*1060*/  LOP3.LUT R0, R58, 0x1f, RZ, 0xc0, !PT ;  /* 0x0000001f3a007812 */ /* 0x000fe200078ec0ff */
[----:B------:R-:W-:Y:S02]  /*1070*/  UISETP.NE.AND UP4, UPT, UR20, URZ, UPT ;  /* 0x000000ff1400728c */ /* 0x000fe4000bf85270 */
[----:B----4-:R-:W-:-:S09]  /*1080*/  UISETP.EQ.U32.AND UP0, UPT, UR31, 0x1, UPT ;  /* 0x000000011f00788c */ /* 0x010fd2000bf02070 */
[----:B------:R-:W-:Y:S05]  /*1090*/  BRA.U !UP0, `(.L_x_16) ;  /* 0x0000000108087547 */ /* 0x000fea000b800000 */
[----:B-123--:R-:W-:Y:S01]  /*10a0*/  UCGABAR_ARV ;  /* 0x00000000000079c7 */ /* 0x00efe20008000000 */
[----:B------:R-:W-:Y:S05]  /*10b0*/  BRA `(.L_x_17) ;  /* 0x0000000000047947 */ /* 0x000fea0003800000 */
.L_x_16:
[----:B-123--:R-:W-:Y:S01]  /*10c0*/  NOP ;  /* 0x0000000000007918 */ /* 0x00efe20000000000 */
.L_x_17:
[----:B------:R-:W1:Y:S01]  /*10d0*/  S2UR UR8, SR_CTAID.X ;  /* 0x00000000000879c3 */ /* 0x000e620000002500 */
[----:B------:R-:W-:-:S05]  /*10e0*/  CS2R.32 R52, SR_CgaSize ;  /* 0x0000000000347805 */ /* 0x000fca0000008a00 */
[----:B------:R-:W-:-:S05]  /*10f0*/  IMAD R52, R52, -0xa0, RZ ;  /* 0xffffff6034347824 */ /* 0x000fca00078e02ff */
[----:B------:R-:W-:-:S14]  /*1100*/  R2UR UR4, R52 ;  /* 0x00000000340472ca */ /* 0x000fdc00000e0000 */
[----:B------:R-:W2:Y:S01]  /*1110*/  LDCU UR4, c[0x0][UR4+0x2b0] ;  /* 0x00005600040477ac */ /* 0x000ea20008000800 */
[----:B------:R-:W-:-:S05]  /*1120*/  CS2R.32 R52, SR_CgaSize ;  /* 0x0000000000347805 */ /* 0x000fca0000008a00 */
[----:B------:R-:W-:-:S05]  /*1130*/  IMAD R52, R52, -0xa0, RZ ;  /* 0xffffff6034347824 */ /* 0x000fca00078e02ff */
[----:B------:R-:W-:-:S14]  /*1140*/  R2UR UR5, R52 ;  /* 0x00000000340572ca */ /* 0x000fdc00000e0000 */
[----:B------:R-:W3:Y:S01]  /*1150*/  LDCU UR5, c[0x0][UR5+0x2b4] ;  /* 0x00005680050577ac */ /* 0x000ee20008000800 */
[----:B------:R-:W4:Y:S01]  /*1160*/  S2UR UR9, SR_CTAID.Y ;  /* 0x00000000000979c3 */ /* 0x000f220000002600 */
[----:B------:R-:W-:Y:S01]  /*1170*/  ULOP3.LUT UR46, UR54, 0x3, URZ, 0xc0, !UPT ;  /* 0x00000003362e7892 */ /* 0x000fe2000f8ec0ff */
[----:B------:R-:W-:-:S05]  /*1180*/  CS2R.32 R52, SR_CgaSize ;  /* 0x0000000000347805 */ /* 0x000fca0000008a00 */
[----:B------:R-:W-:-:S05]  /*1190*/  IMAD R52, R52, -0xa0, RZ ;  /* 0xffffff6034347824 */ /* 0x000fca00078e02ff */
[----:B------:R-:W-:-:S14]  /*11a0*/  R2UR UR10, R52 ;  /* 0x00000000340a72ca */ /* 0x000fdc00000e0000 */
[----:B------:R-:W3:Y:S01]  /*11b0*/  LDCU UR10, c[0x0][UR10+0x2a0] ;  /* 0x000054000a0a77ac */ /* 0x000ee20008000800 */
[----:B------:R-:W-:-:S05]  /*11c0*/  CS2R.32 R52, SR_CgaSize ;  /* 0x0000000000347805 */ /* 0x000fca0000008a00 */
[----:B------:R-:W-:-:S05]  /*11d0*/  IMAD R52, R52, -0xa0, RZ ;  /* 0xffffff6034347824 */ /* 0x000fca00078e02ff */
[----:B------:R-:W-:-:S14]  /*11e0*/  R2UR UR11, R52 ;  /* 0x00000000340b72ca */ /* 0x000fdc00000e0000 */
[----:B------:R-:W3:Y:S01]  /*11f0*/  LDCU UR11, c[0x0][UR11+0x2a4] ;  /* 0x000054800b0b77ac */ /* 0x000ee20008000800 */
[----:B------:R-:W3:Y:S01]  /*1200*/  S2UR UR36, SR_CTAID.Z ;  /* 0x00000000002479c3 */ /* 0x000ee20000002700 */
[----:B------:R-:W-:Y:S01]  /*1210*/  UISETP.GT.U32.AND UP1, UPT, UR46, 0xffff, UPT ;  /* 0x0000ffff2e00788c */ /* 0x000fe2000bf24070 */
[----:B------:R-:W3:Y:S01]  /*1220*/  LDCU UR25, c[0x0][0xb24] ;  /* 0x00016480ff1977ac */ /* 0x000ee20008000800 */
[----:B-1----:R-:W-:Y:S01]  /*1230*/  I2FP.F32.U32 R3, UR8 ;  /* 0x0000000800037c45 */ /* 0x002fe20008201000 */
[----:B------:R-:W-:Y:S01]  /*1240*/  UMOV UR24, 0x1111 ;  /* 0x0000111100187882 */ /* 0x000fe20000000000 */
[----:B------:R-:W-:Y:S01]  /*1250*/  UMOV UR21, 0xf ;  /* 0x0000000f00157882 */ /* 0x000fe20000000000 */
[----:B------:R-:W-:Y:S02]  /*1260*/  USHF.L.U32 UR28, UR54, 0x7, URZ ;  /* 0x00000007361c7899 */ /* 0x000fe400080006ff */
[----:B--2---:R-:W-:Y:S01]  /*1270*/  FMUL R3, R3, UR4 ;  /* 0x0000000403037c20 */ /* 0x004fe20008400000 */
[----:B------:R-:W-:Y:S01]  /*1280*/  ULOP3.LUT UR4, UR54, 0xc, URZ, 0xc0, !UPT ;  /* 0x0000000c36047892 */ /* 0x000fe2000f8ec0ff */
[----:B----4-:R-:W-:Y:S01]  /*1290*/  I2FP.F32.U32 R2, UR9 ;  /* 0x0000000900027c45 */ /* 0x010fe20008201000 */
[----:B------:R-:W-:-:S03]  /*12a0*/  USHF.L.U32 UR27, UR54, 0x9, URZ ;  /* 0x00000009361b7899 */ /* 0x000fc600080006ff */
[----:B------:R-:W1:Y:S01]  /*12b0*/  F2I.U32.TRUNC.NTZ R3, R3 ;  /* 0x0000000300037305 */ /* 0x000e62000020f000 */
[----:B------:R-:W-:Y:S01]  /*12c0*/  UISETP.GT.U32.AND UP0, UPT, UR4, 0xffff, UPT ;  /* 0x0000ffff0400788c */ /* 0x000fe2000bf04070 */
[----:B---3--:R-:W-:Y:S01]  /*12d0*/  FMUL R2, R2, UR5 ;  /* 0x0000000502027c20 */ /* 0x008fe20008400000 */
[----:B------:R-:W-:Y:S02]  /*12e0*/  USEL UR5, UR46, 0xffff, !UP1 ;  /* 0x0000ffff2e057887 */ /* 0x000fe4000c800000 */
[----:B------:R-:W-:Y:S02]  /*12f0*/  USEL UR4, UR4, 0xffff, !UP0 ;  /* 0x0000ffff04047887 */ /* 0x000fe4000c000000 */
[----:B------:R-:W-:Y:S01]  /*1300*/  ULOP3.LUT UR5, UR5, 0xffff, URZ, 0xc0, !UPT ;  /* 0x0000ffff05057892 */ /* 0x000fe2000f8ec0ff */
[----:B------:R-:W2:Y:S01]  /*1310*/  F2I.U32.TRUNC.NTZ R2, R2 ;  /* 0x0000000200027305 */ /* 0x000ea2000020f000 */
[----:B------:R-:W-:Y:S02]  /*1320*/  ULOP3.LUT UR4, UR4, 0xffff, URZ, 0xc0, !UPT ;  /* 0x0000ffff04047892 */ /* 0x000fe4000f8ec0ff */
[----:B------:R-:W-:-:S02]  /*1330*/  USHF.L.U32 UR24, UR24, UR5, URZ ;  /* 0x0000000518187299 */ /* 0x000fc400080006ff */
[----:B------:R-:W-:Y:S01]  /*1340*/  USHF.L.U32 UR21, UR21, UR4, URZ ;  /* 0x0000000415157299 */ /* 0x000fe200080006ff */
[----:B-1----:R-:W-:Y:S01]  /*1350*/  R2UR UR7, R3 ;  /* 0x00000000030772ca */ /* 0x002fe200000e0000 */
[----:B------:R-:W-:Y:S01]  /*1360*/  USHF.R.U32.HI UR34, URZ, 0x2, UR54 ;  /* 0x00000002ff227899 */ /* 0x000fe20008011636 */
[----:B------:R-:W1:Y:S01]  /*1370*/  LDCU UR40, c[0x0][0xb24] ;  /* 0x00016480ff2877ac */ /* 0x000e620008000800 */
[----:B------:R-:W3:Y:S01]  /*1380*/  LDCU UR30, c[0x0][0xb30] ;  /* 0x00016600ff1e77ac */ /* 0x000ee20008000800 */
[----:B--2---:R-:W-:Y:S02]  /*1390*/  R2UR UR6, R2 ;  /* 0x00000000020672ca */ /* 0x004fe400000e0000 */
[----:B------:R-:W-:Y:S01]  /*13a0*/  PRMT R2, RZ, 0x7610, R2 ;  /* 0x00007610ff027816 */ /* 0x000fe20000000002 */
[----:B------:R-:W-:-:S06]  /*13b0*/  UISETP.NE.AND UP6, UPT, UR20, 0x2, UPT ;  /* 0x000000021400788c */ /* 0x000fcc000bfc5270 */
[----:B------:R-:W-:Y:S02]  /*13c0*/  UIADD3 UR5, UPT, UPT, -UR7, URZ, URZ ;  /* 0x000000ff07057290 */ /* 0x000fe4000fffe1ff */
[----:B------:R-:W-:Y:S02]  /*13d0*/  ULOP3.LUT UR28, UR28, 0x600, URZ, 0xc0, !UPT ;  /* 0x000006001c1c7892 */ /* 0x000fe4000f8ec0ff */
[----:B------:R-:W-:Y:S02]  /*13e0*/  UIMAD UR5, UR10, UR5, UR8 ;  /* 0x000000050a0572a4 */ /* 0x000fe4000f8e0208 */
[----:B------:R-:W-:Y:S02]  /*13f0*/  ULOP3.LUT UR27, UR27, 0x600, URZ, 0xc0, !UPT ;  /* 0x000006001b1b7892 */ /* 0x000fe4000f8ec0ff */
[----:B------:R-:W-:Y:S02]  /*1400*/  UIADD3 UR4, UPT, UPT, -UR6, URZ, URZ ;  /* 0x000000ff06047290 */ /* 0x000fe4000fffe1ff */
[----:B------:R-:W-:Y:S01]  /*1410*/  IMAD.U32 R52, RZ, RZ, UR5 ;  /* 0x00000005ff347e24 */ /* 0x000fe2000f8e00ff */
[----:B------:R-:W-:-:S02]  /*1420*/  UISETP.GE.AND UP5, UPT, UR25, 0x1, UPT ;  /* 0x000000011900788c */ /* 0x000fc4000bfa6270 */
[----:B------:R-:W-:Y:S01]  /*1430*/  UIMAD UR4, UR11, UR4, UR9 ;  /* 0x000000040b0472a4 */ /* 0x000fe2000f8e0209 */
[----:B------:R-:W-:Y:S01]  /*1440*/  UMOV UR29, UR8 ;  /* 0x00000008001d7c82 */ /* 0x000fe20008000000 */
[----:B------:R-:W-:-:S04]  /*1450*/  UMOV UR32, UR9 ;  /* 0x0000000900207c82 */ /* 0x000fc80008000000 */
[----:B------:R-:W-:Y:S01]  /*1460*/  IMAD.U32 R51, RZ, RZ, UR4 ;  /* 0x00000004ff337e24 */ /* 0x000fe2000f8e00ff */
[----:B-1-3--:R-:W-:Y:S06]  /*1470*/  BRA.U UP4, `(.L_x_18) ;  /* 0x0000000104cc7547 */ /* 0x00afec000b800000 */
[----:B------:R-:W-:Y:S02]  /*1480*/  R2UR UR4, R51 ;  /* 0x00000000330472ca */ /* 0x000fe400000e0000 */
[----:B------:R-:W-:-:S11]  /*1490*/  R2UR UR22, R52 ;  /* 0x00000000341672ca */ /* 0x000fd600000e0000 */
[----:B------:R-:W-:Y:S02]  /*14a0*/  UISETP.NE.AND UP0, UPT, UR4, URZ, UPT ;  /* 0x000000ff0400728c */ /* 0x000fe4000bf05270 */
[----:B------:R-:W-:Y:S02]  /*14b0*/  UISETP.NE.AND UP2, UPT, UR4, 0x1, UPT ;  /* 0x000000010400788c */ /* 0x000fe4000bf45270 */
[----:B------:R-:W-:Y:S02]  /*14c0*/  UISETP.NE.AND UP1, UPT, UR22, URZ, UP0 ;  /* 0x000000ff1600728c */ /* 0x000fe40008725270 */
[----:B------:R-:W-:Y:S02]  /*14d0*/  USEL UR6, URZ, 0x2, UP0 ;  /* 0x00000002ff067887 */ /* 0x000fe40008000000 */
[----:B------:R-:W-:Y:S02]  /*14e0*/  USEL UR9, URZ, 0x1, UP1 ;  /* 0x00000001ff097887 */ /* 0x000fe40008800000 */
[----:B------:R-:W-:-:S02]  /*14f0*/  UISETP.NE.AND UP1, UPT, UR4, 0x2, UPT ;  /* 0x000000020400788c */ /* 0x000fc4000bf25270 */
[----:B------:R-:W-:Y:S02]  /*1500*/  USEL UR12, URZ, 0x4, UP0 ;  /* 0x00000004ff0c7887 */ /* 0x000fe40008000000 */
[----:B------:R-:W-:Y:S02]  /*1510*/  USEL UR16, URZ, 0x8, UP0 ;  /* 0x00000008ff107887 */ /* 0x000fe40008000000 */
[----:B------:R-:W-:Y:S02]  /*1520*/  UISETP.NE.AND UP0, UPT, UR4, 0x3, UPT ;  /* 0x000000030400788c */ /* 0x000fe4000bf05270 */
[----:B------:R-:W-:Y:S02]  /*1530*/  USEL UR4, URZ, 0x100, UP1 ;  /* 0x00000100ff047887 */ /* 0x000fe40008800000 */
[----:B------:R-:W-:Y:S02]  /*1540*/  USEL UR10, URZ, 0x200, UP1 ;  /* 0x00000200ff0a7887 */ /* 0x000fe40008800000 */
[----:B------:R-:W-:-:S02]  /*1550*/  USEL UR14, URZ, 0x400, UP1 ;  /* 0x00000400ff0e7887 */ /* 0x000fc40008800000 */
[----:B------:R-:W-:Y:S02]  /*1560*/  USEL UR18, URZ, 0x800, UP1 ;  /* 0x00000800ff127887 */ /* 0x000fe40008800000 */
[----:B------:R-:W-:Y:S02]  /*1570*/  USEL UR5, URZ, 0x10, UP2 ;  /* 0x00000010ff057887 */ /* 0x000fe40009000000 */
[----:B------:R-:W-:Y:S02]  /*1580*/  UISETP.NE.AND UP1, UPT, UR22, URZ, UPT ;  /* 0x000000ff1600728c */ /* 0x000fe4000bf25270 */
[----:B------:R-:W-:Y:S02]  /*1590*/  USEL UR7, URZ, 0x1000, UP0 ;  /* 0x00001000ff077887 */ /* 0x000fe40008000000 */
[----:B------:R-:W-:Y:S02]  /*15a0*/  USEL UR11, URZ, 0x2000, UP0 ;  /* 0x00002000ff0b7887 */ /* 0x000fe40008000000 */
[----:B------:R-:W-:-:S02]  /*15b0*/  USEL UR15, URZ, 0x4000, UP0 ;  /* 0x00004000ff0f7887 */ /* 0x000fc40008000000 */
[----:B------:R-:W-:Y:S02]  /*15c0*/  USEL UR19, URZ, 0x8000, UP0 ;  /* 0x00008000ff137887 */ /* 0x000fe40008000000 */
[----:B------:R-:W-:Y:S02]  /*15d0*/  UISETP.NE.AND UP0, UPT, UR22, 0x1, UPT ;  /* 0x000000011600788c */ /* 0x000fe4000bf05270 */
[----:B------:R-:W-:Y:S02]  /*15e0*/  USEL UR5, UR5, 0x10, UP1 ;  /* 0x0000001005057887 */ /* 0x000fe40008800000 */
[----:B------:R-:W-:Y:S02]  /*15f0*/  USEL UR4, UR4, 0x100, UP1 ;  /* 0x0000010004047887 */ /* 0x000fe40008800000 */
[----:B------:R-:W-:Y:S02]  /*1600*/  USEL UR8, URZ, 0x20, UP2 ;  /* 0x00000020ff087887 */ /* 0x000fe40009000000 */
[----:B------:R-:W-:-:S02]  /*1610*/  USEL UR7, UR7, 0x1000, UP1 ;  /* 0x0000100007077887 */ /* 0x000fc40008800000 */
[----:B------:R-:W-:Y:S02]  /*1620*/  USEL UR6, UR6, 0x2, UP0 ;  /* 0x0000000206067887 */ /* 0x000fe40008000000 */
[----:B------:R-:W-:Y:S02]  /*1630*/  UIADD3 UR4, UPT, UPT, UR4, UR5, UR9 ;  /* 0x0000000504047290 */ /* 0x000fe4000fffe009 */
[----:B------:R-:W-:Y:S02]  /*1640*/  UISETP.NE.AND UP1, UPT, UR22, 0x2, UPT ;  /* 0x000000021600788c */ /* 0x000fe4000bf25270 */
[----:B------:R-:W-:Y:S02]  /*1650*/  USEL UR8, UR8, 0x20, UP0 ;  /* 0x0000002008087887 */ /* 0x000fe40008000000 */
[----:B------:R-:W-:Y:S02]  /*1660*/  USEL UR5, UR10, 0x200, UP0 ;  /* 0x000002000a057887 */ /* 0x000fe40008000000 */
[----:B------:R-:W-:-:S02]  /*1670*/  UIADD3 UR4, UPT, UPT, UR6, UR7, UR4 ;  /* 0x0000000706047290 */ /* 0x000fc4000fffe004 */
[----:B------:R-:W-:Y:S02]  /*1680*/  USEL UR13, URZ, 0x40, UP2 ;  /* 0x00000040ff0d7887 */ /* 0x000fe40009000000 */
[----:B------:R-:W-:Y:S02]  /*1690*/  USEL UR9, UR11, 0x2000, UP0 ;  /* 0x000020000b097887 */ /* 0x000fe40008000000 */
[----:B------:R-:W-:Y:S02]  /*16a0*/  USEL UR7, UR12, 0x4, UP1 ;  /* 0x000000040c077887 */ /* 0x000fe40008800000 */
[----:B------:R-:W-:Y:S02]  /*16b0*/  UIADD3 UR4, UPT, UPT, UR5, UR8, UR4 ;  /* 0x0000000805047290 */ /* 0x000fe4000fffe004 */
[----:B------:R-:W-:Y:S02]  /*16c0*/  UISETP.NE.AND UP0, UPT, UR22, 0x3, UPT ;  /* 0x000000031600788c */ /* 0x000fe4000bf05270 */
[----:B------:R-:W-:-:S02]  /*16d0*/  USEL UR6, UR13, 0x40, UP1 ;  /* 0x000000400d067887 */ /* 0x000fc40008800000 */
[----:B------:R-:W-:Y:S02]  /*16e0*/  USEL UR5, UR14, 0x400, UP1 ;  /* 0x000004000e057887 */ /* 0x000fe40008800000 */
[----:B------:R-:W-:Y:S02]  /*16f0*/  UIADD3 UR4, UPT, UPT, UR7, UR9, UR4 ;  /* 0x0000000907047290 */ /* 0x000fe4000fffe004 */
[----:B------:R-:W-:Y:S02]  /*1700*/  USEL UR17, URZ, 0x80, UP2 ;  /* 0x00000080ff117887 */ /* 0x000fe40009000000 */
[----:B------:R-:W-:Y:S02]  /*1710*/  USEL UR9, UR15, 0x4000, UP1 ;  /* 0x000040000f097887 */ /* 0x000fe40008800000 */
[----:B------:R-:W-:Y:S02]  /*1720*/  USEL UR8, UR16, 0x8, UP0 ;  /* 0x0000000810087887 */ /* 0x000fe40008000000 */
[----:B------:R-:W-:-:S02]  /*1730*/  UIADD3 UR4, UPT, UPT, UR5, UR6, UR4 ;  /* 0x0000000605047290 */ /* 0x000fc4000fffe004 */
[----:B------:R-:W-:Y:S02]  /*1740*/  USEL UR7, UR17, 0x80, UP0 ;  /* 0x0000008011077887 */ /* 0x000fe40008000000 */
[----:B------:R-:W-:Y:S02]  /*1750*/  USEL UR6, UR18, 0x800, UP0 ;  /* 0x0000080012067887 */ /* 0x000fe40008000000 */
[----:B------:R-:W-:Y:S02]  /*1760*/  UIADD3 UR4, UPT, UPT, UR8, UR9, UR4 ;  /* 0x0000000908047290 */ /* 0x000fe4000fffe004 */
[----:B------:R-:W-:Y:S02]  /*1770*/  USEL UR5, UR19, 0x8000, UP0 ;  /* 0x0000800013057887 */ /* 0x000fe40008000000 */
[----:B------:R-:W-:-:S04]  /*1780*/  UIADD3 UR4, UPT, UPT, UR6, UR7, UR4 ;  /* 0x0000000706047290 */ /* 0x000fc8000fffe004 */
[----:B------:R-:W-:-:S06]  /*1790*/  UIADD3 UR4, UPT, UPT, UR4, UR5, URZ ;  /* 0x0000000504047290 */ /* 0x000fcc000fffe0ff */
[----:B------:R-:W-:Y:S02]  /*17a0*/  IMAD.U32 R2, RZ, RZ, UR4 ;  /* 0x00000004ff027e24 */ /* 0x000fe4000f8e00ff */
.L_x_18:
[----:B------:R-:W-:Y:S05]  /*17b0*/  BRA.U !UP5, `(.L_x_19) ;  /* 0x000000010dd47547 */ /* 0x000fea000b800000 */
[----:B------:R-:W1:Y:S01]  /*17c0*/  LDCU.128 UR12, c[0x0][0xb10] ;  /* 0x00016200ff0c77ac */ /* 0x000e620008000c00 */
[----:B------:R-:W2:Y:S01]  /*17d0*/  LDCU UR6, c[0x0][0x370] ;  /* 0x00006e00ff0677ac */ /* 0x000ea20008000800 */
[----:B------:R-:W3:Y:S01]  /*17e0*/  LDCU UR5, c[0x0][0x374] ;  /* 0x00006e80ff0577ac */ /* 0x000ee20008000800 */
[----:B------:R-:W4:Y:S01]  /*17f0*/  LDCU UR26, c[0x0][0xb0c] ;  /* 0x00016180ff1a77ac */ /* 0x000f220008000800 */
[----:B------:R-:W4:Y:S01]  /*1800*/  LDCU UR7, c[0x0][0xb20] ;  /* 0x00016400ff0777ac */ /* 0x000f220008000800 */
[----:B------:R-:W4:Y:S01]  /*1810*/  LDCU.64 UR8, c[0x0][0xb28] ;  /* 0x00016500ff0877ac */ /* 0x000f220008000a00 */
[----:B-1----:R-:W-:Y:S02]  /*1820*/  UISETP.NE.AND UP0, UPT, UR14, 0x1, UPT ;  /* 0x000000010e00788c */ /* 0x002fe4000bf05270 */
[----:B---3--:R-:W-:Y:S02]  /*1830*/  UIMAD.WIDE.U32 UR10, UR5, UR15, URZ ;  /* 0x0000000f050a72a5 */ /* 0x008fe4000f8e00ff */
[----:B--2---:R-:W-:-:S02]  /*1840*/  UIMAD.WIDE.U32 UR18, UR6, UR12, URZ ;  /* 0x0000000c061272a5 */ /* 0x004fc4000f8e00ff */
[----:B----4-:R-:W-:Y:S02]  /*1850*/  UISETP.NE.AND UP1, UPT, UR26, 0x1, UPT ;  /* 0x000000011a00788c */ /* 0x010fe4000bf25270 */
[----:B------:R-:W-:Y:S01]  /*1860*/  UISETP.NE.AND UP2, UPT, UR25, 0x1, UPT ;  /* 0x000000011900788c */ /* 0x000fe2000bf45270 */
[----:B------:R-:W-:Y:S02]  /*1870*/  UMOV UR10, UR11 ;  /* 0x0000000b000a7c82 */ /* 0x000fe40008000000 */
[----:B------:R-:W-:Y:S01]  /*1880*/  UMOV UR18, UR19 ;  /* 0x0000001300127c82 */ /* 0x000fe20008000000 */
[----:B------:R-:W-:Y:S02]  /*1890*/  @UP0 USHF.R.U32.HI UR5, URZ, UR7, UR10 ;  /* 0x00000007ff050299 */ /* 0x000fe4000801160a */
[----:B------:R-:W-:Y:S02]  /*18a0*/  UIMAD.WIDE.U32 UR22, UR32, UR15, URZ ;  /* 0x0000000f201672a5 */ /* 0x000fe4000f8e00ff */
[----:B------:R-:W-:-:S02]  /*18b0*/  UIMAD.WIDE.U32 UR10, UR5, UR8, URZ ;  /* 0x00000008050a72a5 */ /* 0x000fc4000f8e00ff */
[----:B------:R-:W-:Y:S02]  /*18c0*/  @UP1 USHF.R.U32.HI UR6, URZ, UR13, UR18 ;  /* 0x0000000dff061299 */ /* 0x000fe40008011612 */
[----:B------:R-:W-:Y:S02]  /*18d0*/  UIMAD.WIDE.U32 UR16, UR29, UR12, URZ ;  /* 0x0000000c1d1072a5 */ /* 0x000fe4000f8e00ff */
[----:B------:R-:W-:Y:S01]  /*18e0*/  UIMAD.WIDE.U32 UR18, UR6, UR8, URZ ;  /* 0x00000008061272a5 */ /* 0x000fe2000f8e00ff */
[----:B------:R-:W-:Y:S01]  /*18f0*/  UMOV UR4, UR23 ;  /* 0x0000001700047c82 */ /* 0x000fe20008000000 */
[----:B------:R-:W-:Y:S01]  /*1900*/  UMOV UR10, UR11 ;  /* 0x0000000b000a7c82 */ /* 0x000fe20008000000 */
[----:B------:R-:W-:Y:S02]  /*1910*/  USHF.R.U32.HI UR4, URZ, UR7, UR4 ;  /* 0x00000007ff047299 */ /* 0x000fe40008011604 */
[----:B------:R-:W-:Y:S01]  /*1920*/  @UP2 USHF.R.U32.HI UR5, URZ, UR9, UR10 ;  /* 0x00000009ff052299 */ /* 0x000fe2000801160a */
[----:B------:R-:W-:Y:S01]  /*1930*/  UMOV UR16, UR17 ;  /* 0x0000001100107c82 */ /* 0x000fe20008000000 */
[----:B------:R-:W-:Y:S01]  /*1940*/  UMOV UR18, UR19 ;  /* 0x0000001300127c82 */ /* 0x000fe20008000000 */
[----:B------:R-:W-:-:S02]  /*1950*/  USHF.R.U32.HI UR13, URZ, UR13, UR16 ;  /* 0x0000000dff0d7299 */ /* 0x000fc40008011610 */
[----:B------:R-:W-:Y:S02]  /*1960*/  USEL UR4, UR32, UR4, !UP0 ;  /* 0x0000000420047287 */ /* 0x000fe4000c000000 */
[----:B------:R-:W-:Y:S02]  /*1970*/  @UP2 USHF.R.U32.HI UR6, URZ, UR9, UR18 ;  /* 0x00000009ff062299 */ /* 0x000fe40008011612 */
[----:B------:R-:W-:Y:S02]  /*1980*/  UIMAD UR7, UR5, UR25, URZ ;  /* 0x00000019050772a4 */ /* 0x000fe4000f8e02ff */
[----:B------:R-:W-:Y:S02]  /*1990*/  USEL UR5, UR29, UR13, !UP1 ;  /* 0x0000000d1d057287 */ /* 0x000fe4000c800000 */
[----:B------:R-:W-:Y:S02]  /*19a0*/  UIMAD UR12, UR6, UR25, URZ ;  /* 0x00000019060c72a4 */ /* 0x000fe4000f8e02ff */
[----:B------:R-:W-:-:S02]  /*19b0*/  UISETP.GE.AND UP0, UPT, UR4, UR7, UPT ;  /* 0x000000070400728c */ /* 0x000fc4000bf06270 */
[----:B------:R-:W-:Y:S02]  /*19c0*/  UIMAD.WIDE.U32 UR10, UR4, UR8, URZ ;  /* 0x00000008040a72a5 */ /* 0x000fe4000f8e00ff */
[----:B------:R-:W-:Y:S02]  /*19d0*/  UISETP.GE.OR UP0, UPT, UR5, UR12, UP0 ;  /* 0x0000000c0500728c */ /* 0x000fe40008706670 */
[----:B------:R-:W-:Y:S02]  /*19e0*/  UIMAD.WIDE.U32 UR12, UR5, UR8, URZ ;  /* 0x00000008050c72a5 */ /* 0x000fe4000f8e00ff */
[----:B------:R-:W-:Y:S01]  /*19f0*/  UIADD3 UR10, UPT, UPT, -UR4, URZ, URZ ;  /* 0x000000ff040a7290 */ /* 0x000fe2000fffe1ff */
[----:B------:R-:W-:Y:S01]  /*1a00*/  UMOV UR8, UR11 ;  /* 0x0000000b00087c82 */ /* 0x000fe20008000000 */
[----:B------:R-:W-:Y:S02]  /*1a10*/  UIADD3 UR11, UPT, UPT, -UR5, URZ, URZ ;  /* 0x000000ff050b7290 */ /* 0x000fe4000fffe1ff */
[----:B------:R-:W-:-:S03]  /*1a20*/  USHF.R.U32.HI UR8, URZ, UR9, UR8 ;  /* 0x00000009ff087299 */ /* 0x000fc60008011608 */
[----:B------:R-:W-:Y:S01]  /*1a30*/  @!UP0 UMOV UR7, UR13 ;  /* 0x0000000d00078c82 */ /* 0x000fe20008000000 */
[----:B------:R-:W-:Y:S02]  /*1a40*/  UIMAD UR32, UR14, UR10, UR32 ;  /* 0x0000000a0e2072a4 */ /* 0x000fe4000f8e0220 */
[----:B------:R-:W-:Y:S02]  /*1a50*/  USEL UR8, UR4, UR8, !UP2 ;  /* 0x0000000804087287 */ /* 0x000fe4000d000000 */
[----:B------:R-:W-:Y:S02]  /*1a60*/  @!UP0 USHF.R.U32.HI UR7, URZ, UR9, UR7 ;  /* 0x00000009ff078299 */ /* 0x000fe40008011607 */
[----:B------:R-:W-:Y:S02]  /*1a70*/  UIADD3 UR9, UPT, UPT, -UR8, URZ, URZ ;  /* 0x000000ff08097290 */ /* 0x000fe4000fffe1ff */
[----:B------:R-:W-:Y:S02]  /*1a80*/  @!UP0 USEL UR7, UR5, UR7, !UP2 ;  /* 0x0000000705078287 */ /* 0x000fe4000d000000 */
[----:B------:R-:W-:-:S02]  /*1a90*/  UIMAD UR9, UR25, UR9, UR4 ;  /* 0x00000009190972a4 */ /* 0x000fc4000f8e0204 */
[----:B------:R-:W-:Y:S02]  /*1aa0*/  @!UP0 UIADD3 UR8, UPT, UPT, UR8, -UR7, URZ ;  /* 0x8000000708088290 */ /* 0x000fe4000fffe0ff */
[----:B------:R-:W-:Y:S02]  /*1ab0*/  @!UP0 UIMAD UR6, UR9, UR6, UR7 ;  /* 0x00000006090682a4 */ /* 0x000fe4000f8e0207 */
[----:B------:R-:W-:Y:S02]  /*1ac0*/  @!UP0 UIMAD UR4, UR8, UR25, UR5 ;  /* 0x00000019080482a4 */ /* 0x000fe4000f8e0205 */
[----:B------:R-:W-:Y:S02]  /*1ad0*/  UIMAD UR29, UR26, UR11, UR29 ;  /* 0x0000000b1a1d72a4 */ /* 0x000fe4000f8e021d */
[----:B------:R-:W-:Y:S01]  /*1ae0*/  UIMAD UR32, UR4, UR14, UR32 ;  /* 0x0000000e042072a4 */ /* 0x000fe2000f8e0220 */
[----:B------:R-:W-:Y:S02]  /*1af0*/  @!UP0 UMOV UR5, UR6 ;  /* 0x0000000600058c82 */ /* 0x000fe40008000000 */
[----:B------:R-:W-:-:S12]  /*1b00*/  UIMAD UR29, UR5, UR26, UR29 ;  /* 0x0000001a051d72a4 */ /* 0x000fd8000f8e021d */
.L_x_19:
[----:B------:R-:W-:-:S09]  /*1b10*/  UISETP.NE.AND UP0, UPT, UR30, 0x1, UPT ;  /* 0x000000011e00788c */ /* 0x000fd2000bf05270 */
[----:B------:R-:W-:Y:S05]  /*1b20*/  BRA.U UP0, `(.L_x_20) ;  /* 0x0000000100447547 */ /* 0x000fea000b800000 */
[----:B------:R-:W1:Y:S01]  /*1b30*/  LDCU.128 UR8, c[0x0][0xb10] ;  /* 0x00016200ff0877ac */ /* 0x000e620008000c00 */
[----:B------:R-:W2:Y:S01]  /*1b40*/  LDCU UR12, c[0x0][0xb0c] ;  /* 0x00016180ff0c77ac */ /* 0x000ea20008000800 */
[----:B------:R-:W3:Y:S01]  /*1b50*/  LDCU UR13, c[0x0][0xb20] ;  /* 0x00016400ff0d77ac */ /* 0x000ee20008000800 */
[----:B-1----:R-:W-:Y:S02]  /*1b60*/  UIMAD.WIDE.U32 UR6, UR29, UR8, URZ ;  /* 0x000000081d0672a5 */ /* 0x002fe4000f8e00ff */
[----:B------:R-:W-:Y:S02]  /*1b70*/  UIMAD.WIDE.U32 UR4, UR32, UR11, URZ ;  /* 0x0000000b200472a5 */ /* 0x000fe4000f8e00ff */
[----:B--2---:R-:W-:Y:S02]  /*1b80*/  UISETP.NE.AND UP1, UPT, UR12, 0x1, UPT ;  /* 0x000000010c00788c */ /* 0x004fe4000bf25270 */
[----:B------:R-:W-:Y:S01]  /*1b90*/  UISETP.NE.AND UP0, UPT, UR10, 0x1, UPT ;  /* 0x000000010a00788c */ /* 0x000fe2000bf05270 */
[----:B------:R-:W-:-:S02]  /*1ba0*/  UMOV UR6, UR7 ;  /* 0x0000000700067c82 */ /* 0x000fc40008000000 */
[----:B------:R-:W-:Y:S01]  /*1bb0*/  UMOV UR4, UR5 ;  /* 0x0000000500047c82 */ /* 0x000fe20008000000 */
[----:B------:R-:W-:Y:S02]  /*1bc0*/  USHF.R.U32.HI UR9, URZ, UR9, UR6 ;  /* 0x00000009ff097299 */ /* 0x000fe40008011606 */
[----:B---3--:R-:W-:Y:S02]  /*1bd0*/  USHF.R.U32.HI UR4, URZ, UR13, UR4 ;  /* 0x0000000dff047299 */ /* 0x008fe40008011604 */
[----:B------:R-:W-:Y:S02]  /*1be0*/  USEL UR5, UR29, UR9, !UP1 ;  /* 0x000000091d057287 */ /* 0x000fe4000c800000 */
[----:B------:R-:W-:-:S04]  /*1bf0*/  USEL UR4, UR32, UR4, !UP0 ;  /* 0x0000000420047287 */ /* 0x000fc8000c000000 */
[----:B------:R-:W-:Y:S02]  /*1c00*/  UIADD3 UR6, UPT, UPT, UR5, -UR4, URZ ;  /* 0x8000000405067290 */ /* 0x000fe4000fffe0ff */
[----:B------:R-:W-:Y:S02]  /*1c10*/  UIADD3 UR4, UPT, UPT, -UR5, UR4, URZ ;  /* 0x0000000405047290 */ /* 0x000fe4000fffe1ff */
[----:B------:R-:W-:Y:S02]  /*1c20*/  UIMAD UR32, UR6, UR10, UR32 ;  /* 0x0000000a062072a4 */ /* 0x000fe4000f8e0220 */
[----:B------:R-:W-:-:S12]  /*1c30*/  UIMAD UR29, UR4, UR12, UR29 ;  /* 0x0000000c041d72a4 */ /* 0x000fd8000f8e021d */
.L_x_20:
[----:B------:R-:W-:-:S09]  /*1c40*/  UISETP.EQ.U32.AND UP0, UPT, UR31, 0x1, UPT ;  /* 0x000000011f00788c */ /* 0x000fd2000bf02070 */
[----:B------:R-:W-:Y:S05]  /*1c50*/  BRA.U !UP0, `(.L_x_21) ;  /* 0x00000001080c7547 */ /* 0x000fea000b800000 */
[----:B------:R-:W-:Y:S01]  /*1c60*/  UCGABAR_WAIT ;  /* 0x0000000000007dc7 */ /* 0x000fe20008000000 */
[----:B------:R-:W-:Y:S01]  /*1c70*/  CCTL.IVALL ;  /* 0x00000000ff00798f */ /* 0x000fe20002000000 */
[----:B------:R-:W-:Y:S05]  /*1c80*/  BRA `(.L_x_22) ;  /* 0x0000000000047947 */ /* 0x000fea0003800000 */
.L_x_21:
[----:B------:R-:W-:Y:S06]  /*1c90*/  BAR.SYNC.DEFER_BLOCKING 0x0 ;  /* 0x0000000000007b1d */ /* 0x000fec0000010000 */
.L_x_22:
[----:B------:R-:W-:Y:S05]  /*1ca0*/  BRA.U UP6, `(.L_x_23) ;  /* 0x0000002106047547 */ /* 0x000fea000b800000 */
[----:B------:R-:W1:Y:S01]  /*1cb0*/  LDCU UR6, c[0x0][0x38c] ;  /* 0x00007180ff0677ac */ /* 0x000e620008000800 */
[----:B------:R-:W-:Y:S01]  /*1cc0*/  PLOP3.LUT P1, PT, PT, PT, UP3, 0x80, 0x8 ;  /* 0x000000000008781c */ /* 0x000fe20003f2f038 */
[----:B------:R-:W-:Y:S01]  /*1cd0*/  IMAD.MOV.U32 R12, RZ, RZ, 0x1 ;  /* 0x00000001ff0c7424 */ /* 0x000fe200078e00ff */
[----:B------:R-:W-:Y:S01]  /*1ce0*/  ISETP.EQ.OR P2, PT, R0, RZ, P3 ;  /* 0x000000ff0000720c */ /* 0x000fe20001f42670 */
[----:B------:R-:W-:Y:S01]  /*1cf0*/  UISETP.NE.AND UP1, UPT, UR20, URZ, UPT ;  /* 0x000000ff1400728c */ /* 0x000fe2000bf25270 */
[----:B------:R-:W-:Y:S02]  /*1d00*/  PLOP3.LUT P1, PT, P1, PT, PT, 0x8, 0x80 ;  /* 0x000000000080781c */ /* 0x000fe40000f2e170 */
[----:B------:R-:W-:Y:S01]  /*1d10*/  CS2R R10, SRZ ;  /* 0x00000000000a7805 */ /* 0x000fe2000001ff00 */
[----:B------:R-:W-:Y:S01]  /*1d20*/  IMAD.MOV.U32 R9, RZ, RZ, RZ ;  /* 0x000000ffff097224 */ /* 0x000fe200078e00ff */
[----:B------:R-:W2:Y:S01]  /*1d30*/  LDCU UR41, c[0x0][0x370] ;  /* 0x00006e00ff2977ac */ /* 0x000ea20008000800 */
[----:B------:R-:W-:Y:S01]  /*1d40*/  IMAD.MOV.U32 R8, RZ, RZ, 0x1 ;  /* 0x00000001ff087424 */ /* 0x000fe200078e00ff */
[----:B------:R-:W3:Y:S01]  /*1d50*/  LDCU.64 UR30, c[0x0][0x348] ;  /* 0x00006900ff1e77ac */ /* 0x000ee20008000a00 */
[----:B------:R-:W4:Y:S01]  /*1d60*/  LDCU UR39, c[0x0][0x374] ;  /* 0x00006e80ff2777ac */ /* 0x000f220008000800 */
[----:B-1----:R-:W-:-:S02]  /*1d70*/  UIADD3 UR5, UPT, UPT, UR6, 0x1f, URZ ;  /* 0x0000001f06057890 */ /* 0x002fc4000fffe0ff */
[----:B------:R-:W-:Y:S02]  /*1d80*/  UIADD3 UR47, UPT, UPT, UR6, 0x3e, URZ ;  /* 0x0000003e062f7890 */ /* 0x000fe4000fffe0ff */
[----:B------:R-:W-:Y:S02]  /*1d90*/  USHF.R.S32.HI UR4, URZ, 0x1f, UR5 ;  /* 0x0000001fff047899 */ /* 0x000fe40008011405 */
[----:B------:R-:W-:Y:S02]  /*1da0*/  USEL UR26, UR33, 0x2, UP1 ;  /* 0x00000002211a7887 */ /* 0x000fe40008800000 */
[----:B------:R-:W-:Y:S02]  /*1db0*/  ULEA.HI UR4, UR4, UR5, URZ, 0x5 ;  /* 0x0000000504047291 */ /* 0x000fe4000f8f28ff */
[----:B------:R-:W-:Y:S02]  /*1dc0*/  USHF.L.U32 UR5, UR34, 0x4, URZ ;  /* 0x0000000422057899 */ /* 0x000fe400080006ff */
[----:B------:R-:W-:-:S02]  /*1dd0*/  USHF.R.S32.HI UR43, URZ, 0x5, UR4 ;  /* 0x00000005ff2b7899 */ /* 0x000fc40008011404 */
[----:B------:R-:W-:Y:S02]  /*1de0*/  UIADD3 UR4, UPT, UPT, UR6, -0x1, URZ ;  /* 0xffffffff06047890 */ /* 0x000fe4000fffe0ff */
[----:B------:R-:W-:Y:S02]  /*1df0*/  UISETP.LT.U32.AND UP0, UPT, UR43, 0x1a, UPT ;  /* 0x0000001a2b00788c */ /* 0x000fe4000bf01070 */
[----:B------:R-:W-:Y:S02]  /*1e00*/  UISETP.GE.U32.AND UP2, UPT, UR4, -0x3f, UPT ;  /* 0xffffffc10400788c */ /* 0x000fe4000bf46070 */
[----:B------:R-:W-:Y:S02]  /*1e10*/  USEL UR42, UR43, 0x1a, UP0 ;  /* 0x0000001a2b2a7887 */ /* 0x000fe40008000000 */
[----:B------:R-:W-:Y:S02]  /*1e20*/  ULOP3.LUT UR44, UR5, 0x30, URZ, 0xe2, !UPT ;  /* 0x00000030052c7892 */ /* 0x000fe4000f8ee2ff */
[----:B------:R-:W-:-:S02]  /*1e30*/  UIADD3 UR25, UPT, UPT, UR42, -0x1, URZ ;  /* 0xffffffff2a197890 */ /* 0x000fc4000fffe0ff */
[----:B------:R-:W-:Y:S01]  /*1e40*/  UIADD3 UR45, UPT, UPT, UR43, -UR42, URZ ;  /* 0x8000002a2b2d7290 */ /* 0x000fe2000fffe0ff */
[----:B------:R-:W-:Y:S02]  /*1e50*/  UMOV UR5, URZ ;  /* 0x000000ff00057c82 */ /* 0x000fe40008000000 */
[----:B------:R-:W-:-:S04]  /*1e60*/  @UP2 UIADD3 UR25, UPT, UPT, UR42, URZ, URZ ;  /* 0x000000ff2a192290 */ /* 0x000fc8000fffe0ff */
[----:B--234-:R-:W-:-:S12]  /*1e70*/  UIADD3 UR25, UPT, UPT, UR25, 0x1, URZ ;  /* 0x0000000119197890 */ /* 0x01cfd8000fffe0ff */
.L_x_43:
[----:B------:R-:W-:Y:S01]  /*1e80*/  UISETP.NE.AND UP0, UPT, UR54, URZ, UPT ;  /* 0x000000ff3600728c */ /* 0x000fe2000bf05270 */
[----:B------:R-:W1:Y:S08]  /*1e90*/  S2UR UR54, SR_CgaCtaId ;  /* 0x00000000003679c3 */ /* 0x000e700000008800 */
[----:B------:R-:W-:Y:S05]  /*1ea0*/  BRA.U UP0, `(.L_x_24) ;  /* 0x0000000100347547 */ /* 0x000fea000b800000 */
[----:B------:R-:W2:Y:S01]  /*1eb0*/  S2R R0, SR_CgaCtaId ;  /* 0x0000000000007919 */ /* 0x000ea20000008800 */
[----:B------:R-:W-:-:S04]  /*1ec0*/  MOV R2, 0x400 ;  /* 0x0000040000027802 */ /* 0x000fc80000000f00 */
[----:B--2---:R-:W-:Y:S02]  /*1ed0*/  LEA R0, R0, R2, 0x18 ;  /* 0x0000000200007211 */ /* 0x004fe400078ec0ff */
[----:B------:R-:W-:-:S03]  /*1ee0*/  SHF.L.U32 R2, R8, 0x1f, RZ ;  /* 0x0000001f08027819 */ /* 0x000fc600000006ff */
[----:B------:R-:W-:-:S04]  /*1ef0*/  IMAD R0, R9, 0x8, R0 ;  /* 0x0000000809007824 */ /* 0x000fc800078e0200 */
[----:B------:R-:W2:Y:S02]  /*1f00*/  SYNCS.PHASECHK.TRANS64.TRYWAIT P0, [R0+URZ+0x250], R2 ;  /* 0x00025002000075a7 */ /* 0x000ea400080011ff */
[----:B--2---:R-:W-:Y:S05]  /*1f10*/  @!P0 BRA `(.L_x_25) ;  /* 0x0000006800008947 */ /* 0x004fea0003800000 */
.L_x_145:
[----:B------:R-:W-:Y:S01]  /*1f20*/  VIADD R9, R9, 0x1 ;  /* 0x0000000109097836 */ /* 0x000fe20000000000 */
[----:B------:R2:W-:Y:S04]  /*1f30*/  SYNCS.ARRIVE.TRANS64.A1T0 RZ, [R0+URZ+0x240], RZ ;  /* 0x000240ff00ff79a7 */ /* 0x0005e800081000ff */
[----:B------:R-:W-:-:S04]  /*1f40*/  ISETP.NE.AND P0, PT, R9, 0x2, PT ;  /* 0x000000020900780c */ /* 0x000fc80003f05270 */
[----:B------:R-:W-:Y:S02]  /*1f50*/  SEL R9, R9, RZ, P0 ;  /* 0x000000ff09097207 */ /* 0x000fe40000000000 */
[----:B--2---:R-:W-:-:S04]  /*1f60*/  SEL R0, RZ, 0x1, P0 ;  /* 0x00000001ff007807 */ /* 0x004fc80000000000 */
[----:B------:R-:W-:-:S07]  /*1f70*/  LOP3.LUT R8, R8, R0, RZ, 0x3c, !PT ;  /* 0x0000000008087212 */ /* 0x000fce00078e3cff */
.L_x_24:
[----:B------:R-:W-:Y:S01]  /*1f80*/  UMOV UR6, 0x400 ;  /* 0x0000040000067882 */ /* 0x000fe20000000000 */
[----:B------:R-:W-:Y:S01]  /*1f90*/  SHF.L.U32 R0, R12, 0x1f, RZ ;  /* 0x0000001f0c007819 */ /* 0x000fe200000006ff */
[----:B-1----:R-:W-:Y:S02]  /*1fa0*/  ULEA UR6, UR54, UR6, 0x18 ;  /* 0x0000000636067291 */ /* 0x002fe4000f8ec0ff */
[----:B------:R-:W-:Y:S02]  /*1fb0*/  UISETP.GE.U32.AND UP0, UPT, UR47, 0x3f, UPT ;  /* 0x0000003f2f00788c */ /* 0x000fe4000bf06070 */
[----:B------:R-:W-:Y:S02]  /*1fc0*/  ULEA UR4, UR5, UR6, 0x3 ;  /* 0x0000000605047291 */ /* 0x000fe4000f8e18ff */
[----:B------:R-:W-:Y:S02]  /*1fd0*/  ULEA UR11, UR32, UR46, 0x2 ;  /* 0x0000002e200b7291 */ /* 0x000fe4000f8e10ff */
[----:B------:R-:W-:-:S02]  /*1fe0*/  ULEA UR35, UR29, UR44, 0x6 ;  /* 0x0000002c1d237291 */ /* 0x000fc4000f8e30ff */
[----:B------:R-:W-:Y:S01]  /*1ff0*/  USHF.L.U32 UR11, UR11, 0x4, URZ ;  /* 0x000000040b0b7899 */ /* 0x000fe200080006ff */
[----:B------:R-:W-:Y:S02]  /*2000*/  UMOV UR13, URZ ;  /* 0x000000ff000d7c82 */ /* 0x000fe40008000000 */
[----:B------:R1:W2:Y:S01]  /*2010*/  SYNCS.PHASECHK.TRANS64.TRYWAIT P0, [UR4+0xd0], R0 ;  /* 0x0000d000ff0075a7 */ /* 0x0002a20008001104 */
[----:B------:R-:W-:Y:S08]  /*2020*/  BRA.U !UP0, `(.L_x_26) ;  /* 0x0000000108cc7547 */ /* 0x000ff0000b800000 */
[----:B------:R-:W-:Y:S01]  /*2030*/  UMOV UR7, URZ ;  /* 0x000000ff00077c82 */ /* 0x000fe20008000000 */
[----:B------:R-:W-:-:S05]  /*2040*/  UMOV UR4, UR5 ;  /* 0x0000000500047c82 */ /* 0x000fca0008000000 */
.L_x_32:
[----:B------:R-:W-:Y:S01]  /*2050*/  ULEA UR33, UR4, UR6, 0x3 ;  /* 0x0000000604217291 */ /* 0x000fe2000f8e18ff */
[----:B------:R-:W-:Y:S01]  /*2060*/  @!P3 MOV R2, 0x2000 ;  /* 0x000020000002b802 */ /* 0x000fe20000000f00 */
[----:B--2-4-:R-:W-:Y:S10]  /*2070*/  @P0 BRA `(.L_x_27) ;  /* 0x00000000000c0947 */ /* 0x014ff40003800000 */
[----:B------:R-:W-:-:S04]  /*2080*/  SHF.L.U32 R3, R12, 0x1f, RZ ;  /* 0x0000001f0c037819 */ /* 0x000fc800000006ff */
[----:B------:R-:W2:Y:S02]  /*2090*/  SYNCS.PHASECHK.TRANS64.TRYWAIT P0, [UR33+0xd0], R3 ;  /* 0x0000d003ff0075a7 */ /* 0x000ea40008001121 */
[----:B--2---:R-:W-:Y:S05]  /*20a0*/  @!P0 BRA `(.L_x_28) ;  /* 0x0000006400b08947 */ /* 0x004fea0003800000 */
.L_x_27:
[----:B------:R2:W-:Y:S01]  /*20b0*/  @!P3 SYNCS.ARRIVE.TRANS64 RZ, [UR33], R2 ;  /* 0x00000002ffffb9a7 */ /* 0x0005e20008000021 */
[----:B------:R-:W-:-:S04]  /*20c0*/  ULOP3.LUT UR5, UR26, 0x2, URZ, 0xfc, !UPT ;  /* 0x000000021a057892 */ /* 0x000fc8000f8efcff */
[----:B------:R-:W-:-:S09]  /*20d0*/  UISETP.NE.AND UP0, UPT, UR5, 0x2, UPT ;  /* 0x000000020500788c */ /* 0x000fd2000bf05270 */
[----:B------:R-:W-:Y:S05]  /*20e0*/  BRA.U UP0, `(.L_x_29) ;  /* 0x0000000100047547 */ /* 0x000fea000b800000 */
[----:B------:R-:W-:Y:S05]  /*20f0*/  BPT.TRAP 0x1 ;  /* 0x000000040000795c */ /* 0x000fea0000300000 */
.L_x_29:
[----:B------:R-:W-:Y:S04]  /*2100*/  BSSY.RECONVERGENT B0, `(.L_x_30) ;  /* 0x0000003000007945 */ /* 0x000fe80003800200 */
[----:B------:R-:W-:Y:S05]  /*2110*/  @P2 BRA `(.L_x_31) ;  /* 0x0000000000042947 */ /* 0x000fea0003800000 */
[----:B------:R-:W-:Y:S05]  /*2120*/  BPT.TRAP 0x1 ;  /* 0x000000040000795c */ /* 0x000fea0000300000 */
.L_x_31:
[----:B------:R-:W-:Y:S05]  /*2130*/  BSYNC.RECONVERGENT B0 ;  /* 0x0000000000007941 */ /* 0x000fea0003800200 */
.L_x_30:
[----:B------:R-:W-:Y:S02]  /*2140*/  UIADD3 UR5, UPT, UPT, UR4, 0x1, URZ ;  /* 0x0000000104057890 */ /* 0x000fe4000fffe0ff */
[----:B------:R-:W-:Y:S02]  /*2150*/  USHF.L.U32 UR4, UR4, 0xb, URZ ;  /* 0x0000000b04047899 */ /* 0x000fe400080006ff */
[----:B------:R-:W-:Y:S02]  /*2160*/  UISETP.NE.AND UP0, UPT, UR5, 0x1a, UPT ;  /* 0x0000001a0500788c */ /* 0x000fe4000bf05270 */
[----:B------:R-:W-:Y:S02]  /*2170*/  ULOP3.LUT UR32, UR28, UR4, URZ, 0xfc, !UPT ;  /* 0x000000041c207292 */ /* 0x000fe4000f8efcff */
[----:B------:R-:W-:Y:S02]  /*2180*/  USEL UR9, URZ, 0x1, UP0 ;  /* 0x00000001ff097887 */ /* 0x000fe40008000000 */
[----:B------:R-:W-:-:S02]  /*2190*/  USEL UR5, UR5, URZ, UP0 ;  /* 0x000000ff05057287 */ /* 0x000fc40008000000 */
[----:B------:R-:W-:Y:S02]  /*21a0*/  UIADD3 UR14, UP0, UPT, UR30, 0x180, URZ ;  /* 0x000001801e0e7890 */ /* 0x000fe4000ff1e0ff */
[----:B------:R-:W-:Y:S01]  /*21b0*/  ULEA UR8, UR5, UR6, 0x3 ;  /* 0x0000000605087291 */ /* 0x000fe2000f8e18ff */
[----:B------:R-:W-:Y:S01]  /*21c0*/  LOP3.LUT R12, R12, UR9, RZ, 0x3c, !PT ;  /* 0x000000090c0c7c12 */ /* 0x000fe2000f8e3cff */
[----:B------:R-:W-:Y:S02]  /*21d0*/  ULOP3.LUT UR4, UR27, UR4, URZ, 0xfc, !UPT ;  /* 0x000000041b047292 */ /* 0x000fe4000f8efcff */
[----:B------:R-:W-:Y:S01]  /*21e0*/  USHF.L.U32 UR34, UR7, 0x5, URZ ;  /* 0x0000000507227899 */ /* 0x000fe200080006ff */
[----:B-1----:R-:W-:Y:S01]  /*21f0*/  SHF.L.U32 R0, R12, 0x1f, RZ ;  /* 0x0000001f0c007819 */ /* 0x002fe200000006ff */
[----:B------:R-:W-:Y:S02]  /*2200*/  UIADD3 UR7, UPT, UPT, UR7, 0x1, URZ ;  /* 0x0000000107077890 */ /* 0x000fe4000fffe0ff */
[----:B------:R-:W-:Y:S01]  /*2210*/  UIADD3 UR16, UP1, UPT, UR30, 0x80, URZ ;  /* 0x000000801e107890 */ /* 0x000fe2000ff3e0ff */
[----:B------:R3:W4:Y:S01]  /*2220*/  SYNCS.PHASECHK.TRANS64.TRYWAIT P0, [UR8+0xd0], R0 ;  /* 0x0000d000ff0075a7 */ /* 0x0007220008001108 */
[----:B------:R-:W-:-:S02]  /*2230*/  ULEA UR32, UR32, UR6, 0x1 ;  /* 0x0000000620207291 */ /* 0x000fc4000f8e08ff */
[----:B------:R-:W-:Y:S02]  /*2240*/  ULEA UR4, UR4, UR6, 0x1 ;  /* 0x0000000604047291 */ /* 0x000fe4000f8e08ff */
[----:B------:R-:W-:Y:S02]  /*2250*/  UIADD3.X UR15, UPT, UPT, URZ, UR31, URZ, UP0, !UPT ;  /* 0x0000001fff0f7290 */ /* 0x000fe400087fe4ff */
[----:B------:R-:W-:Y:S02]  /*2260*/  UISETP.NE.AND UP0, UPT, UR7, UR25, UPT ;  /* 0x000000190700728c */ /* 0x000fe4000bf05270 */
[----:B------:R-:W-:Y:S02]  /*2270*/  UIADD3.X UR17, UPT, UPT, URZ, UR31, URZ, UP1, !UPT ;  /* 0x0000001fff117290 */ /* 0x000fe40008ffe4ff */
[----:B------:R-:W-:Y:S02]  /*2280*/  UIADD3 UR32, UPT, UPT, UR32, 0x3600, URZ ;  /* 0x0000360020207890 */ /* 0x000fe4000fffe0ff */
[----:B------:R-:W-:-:S02]  /*2290*/  UIADD3 UR8, UPT, UPT, UR4, 0x1d600, URZ ;  /* 0x0001d60004087890 */ /* 0x000fc4000fffe0ff */
[----:B------:R-:W-:Y:S02]  /*22a0*/  UPRMT UR13, URZ, 0x5410, UR24 ;  /* 0x00005410ff0d7896 */ /* 0x000fe40008000018 */
[----:B------:R-:W-:Y:S01]  /*22b0*/  UPRMT UR4, URZ, 0x5410, UR21 ;  /* 0x00005410ff047896 */ /* 0x000fe20008000015 */
[----:B------:R-:W-:Y:S01]  /*22c0*/  UMOV UR18, 0x0 ;  /* 0x0000000000127882 */ /* 0x000fe20000000000 */
[----:B------:R-:W-:Y:S01]  /*22d0*/  UMOV UR19, 0x10000000 ;  /* 0x1000000000137882 */ /* 0x000fe20000000000 */
[----:B------:R-:W-:Y:S01]  /*22e0*/  UMOV UR12, UR36 ;  /* 0x00000024000c7c82 */ /* 0x000fe20008000000 */
[----:B------:R-:W-:Y:S01]  /*22f0*/  UMOV UR9, UR33 ;  /* 0x0000002100097c82 */ /* 0x000fe20008000000 */
[----:B------:R-:W-:Y:S02]  /*2300*/  UMOV UR10, UR34 ;  /* 0x00000022000a7c82 */ /* 0x000fe40008000000 */
[----:B------:R1:W-:Y:S02]  /*2310*/  UTMALDG.3D.MULTICAST [UR32], [UR16], UR13, desc[UR18] ;  /* 0x00001220100073b4 */ /* 0x0003e4000801180d */
[----:B------:R2:W-:Y:S01]  /*2320*/  UTMALDG.3D.MULTICAST [UR8], [UR14], UR4, desc[UR18] ;  /* 0x000012080e0073b4 */ /* 0x0005e20008011804 */
[----:B-1----:R-:W-:Y:S01]  /*2330*/  UMOV UR13, UR25 ;  /* 0x00000019000d7c82 */ /* 0x002fe20008000000 */
[----:B--2---:R-:W-:Y:S01]  /*2340*/  UMOV UR4, UR5 ;  /* 0x0000000500047c82 */ /* 0x004fe20008000000 */
[----:B---3--:R-:W-:Y:S05]  /*2350*/  BRA.U UP0, `(.L_x_32) ;  /* 0xfffffffd003c7547 */ /* 0x008fea000b83ffff */
.L_x_26:
[----:B------:R-:W-:Y:S01]  /*2360*/  ULEA UR4, UR5, UR6, 0x3 ;  /* 0x0000000605047291 */ /* 0x000fe2000f8e18ff */
[----:B-1----:R-:W-:Y:S01]  /*2370*/  SHF.L.U32 R0, R12, 0x1f, RZ ;  /* 0x0000001f0c007819 */ /* 0x002fe200000006ff */
[----:B------:R-:W-:Y:S01]  /*2380*/  @!P1 SYNCS.ARRIVE.TRANS64.A1T0 RZ, [UR6+0x1d8], RZ ;  /* 0x0001d8ffffff99a7 */ /* 0x000fe20008100006 */
[----:B------:R-:W-:-:S06]  /*2390*/  UISETP.GT.AND UP0, UPT, UR43, UR42, UPT ;  /* 0x0000002a2b00728c */ /* 0x000fcc000bf04270 */
[----:B--2-4-:R1:W2:Y:S03]  /*23a0*/  SYNCS.PHASECHK.TRANS64.TRYWAIT P0, [UR4+0xd0], R0 ;  /* 0x0000d000ff0075a7 */ /* 0x0142a60008001104 */
[----:B------:R-:W-:Y:S05]  /*23b0*/  BRA.U !UP0, `(.L_x_33) ;  /* 0x0000000108d07547 */ /* 0x000fea000b800000 */
[----:B------:R-:W-:Y:S01]  /*23c0*/  UIADD3 UR29, UPT, UPT, UR45, UR13, URZ ;  /* 0x0000000d2d1d7290 */ /* 0x000fe2000fffe0ff */
[----:B------:R-:W-:-:S11]  /*23d0*/  UMOV UR4, UR5 ;  /* 0x0000000500047c82 */ /* 0x000fd60008000000 */
.L_x_39:
[----:B------:R-:W-:Y:S01]  /*23e0*/  ULEA UR17, UR4, UR6, 0x3 ;  /* 0x0000000604117291 */ /* 0x000fe2000f8e18ff */
[----:B--2---:R-:W-:Y:S01]  /*23f0*/  @!P3 MOV R2, 0x2000 ;  /* 0x000020000002b802 */ /* 0x004fe20000000f00 */
[----:B--2-4-:R-:W-:Y:S10]  /*2400*/  @P0 BRA `(.L_x_34) ;  /* 0x00000000000c0947 */ /* 0x014ff40003800000 */
[----:B------:R-:W-:-:S04]  /*2410*/  SHF.L.U32 R3, R12, 0x1f, RZ ;  /* 0x0000001f0c037819 */ /* 0x000fc800000006ff */
[----:B------:R-:W2:Y:S02]  /*2420*/  SYNCS.PHASECHK.TRANS64.TRYWAIT P0, [UR17+0xd0], R3 ;  /* 0x0000d003ff0075a7 */ /* 0x000ea40008001111 */
[----:B--2---:R-:W-:Y:S05]  /*2430*/  @!P0 BRA `(.L_x_35) ;  /* 0x0000006000e48947 */ /* 0x004fea0003800000 */
.L_x_34:
[----:B------:R2:W-:Y:S01]  /*2440*/  @!P3 SYNCS.ARRIVE.TRANS64 RZ, [UR17], R2 ;  /* 0x00000002ffffb9a7 */ /* 0x0005e20008000011 */
[----:B------:R-:W-:-:S04]  /*2450*/  ULOP3.LUT UR5, UR26, 0x2, URZ, 0xfc, !UPT ;  /* 0x000000021a057892 */ /* 0x000fc8000f8efcff */
[----:B------:R-:W-:-:S09]  /*2460*/  UISETP.NE.AND UP0, UPT, UR5, 0x2, UPT ;  /* 0x000000020500788c */ /* 0x000fd2000bf05270 */
[----:B------:R-:W-:Y:S05]  /*2470*/  BRA.U UP0, `(.L_x_36) ;  /* 0x0000000100047547 */ /* 0x000fea000b800000 */
[----:B------:R-:W-:Y:S05]  /*2480*/  BPT.TRAP 0x1 ;  /* 0x000000040000795c */ /* 0x000fea0000300000 */
.L_x_36:
[----:B------:R-:W-:Y:S04]  /*2490*/  BSSY.RECONVERGENT B0, `(.L_x_37) ;  /* 0x0000003000007945 */ /* 0x000fe80003800200 */
[----:B------:R-:W-:Y:S05]  /*24a0*/  @P2 BRA `(.L_x_38) ;  /* 0x0000000000042947 */ /* 0x000fea0003800000 */
[----:B------:R-:W-:Y:S05]  /*24b0*/  BPT.TRAP 0x1 ;  /* 0x000000040000795c */ /* 0x000fea0000300000 */
.L_x_38:
[----:B------:R-:W-:Y:S05]  /*24c0*/  BSYNC.RECONVERGENT B0 ;  /* 0x0000000000007941 */ /* 0x000fea0003800200 */
.L_x_37:
[----:B------:R-:W-:Y:S02]  /*24d0*/  UIADD3 UR5, UPT, UPT, UR4, 0x1, URZ ;  /* 0x0000000104057890 */ /* 0x000fe4000fffe0ff */
[----:B------:R-:W-:Y:S02]  /*24e0*/  USHF.L.U32 UR4, UR4, 0xb, URZ ;  /* 0x0000000b04047899 */ /* 0x000fe400080006ff */
[----:B------:R-:W-:Y:S02]  /*24f0*/  UISETP.NE.AND UP0, UPT, UR5, 0x1a, UPT ;  /* 0x0000001a0500788c */ /* 0x000fe4000bf05270 */
[----:B------:R-:W-:Y:S02]  /*2500*/  USHF.L.U32 UR18, UR13, 0x5, URZ ;  /* 0x000000050d127899 */ /* 0x000fe400080006ff */
[----:B------:R-:W-:Y:S02]  /*2510*/  USEL UR8, URZ, 0x1, UP0 ;  /* 0x00000001ff087887 */ /* 0x000fe40008000000 */
[----:B------:R-:W-:-:S02]  /*2520*/  USEL UR5, UR5, URZ, UP0 ;  /* 0x000000ff05057287 */ /* 0x000fc40008000000 */
[----:B------:R-:W-:Y:S02]  /*2530*/  UIADD3 UR22, UP0, UPT, UR30, 0x180, URZ ;  /* 0x000001801e167890 */ /* 0x000fe4000ff1e0ff */
[----:B------:R-:W-:Y:S01]  /*2540*/  ULEA UR7, UR5, UR6, 0x3 ;  /* 0x0000000605077291 */ /* 0x000fe2000f8e18ff */
[----:B------:R-:W-:Y:S01]  /*2550*/  LOP3.LUT R12, R12, UR8, RZ, 0x3c, !PT ;  /* 0x000000080c0c7c12 */ /* 0x000fe2000f8e3cff */
[----:B------:R-:W-:Y:S02]  /*2560*/  ULOP3.LUT UR8, UR27, UR4, URZ, 0xfc, !UPT ;  /* 0x000000041b087292 */ /* 0x000fe4000f8efcff */
[----:B------:R-:W-:Y:S01]  /*2570*/  UIADD3 UR13, UPT, UPT, UR13, 0x1, URZ ;  /* 0x000000010d0d7890 */ /* 0x000fe2000fffe0ff */
[----:B-1----:R-:W-:Y:S01]  /*2580*/  SHF.L.U32 R0, R12, 0x1f, RZ ;  /* 0x0000001f0c007819 */ /* 0x002fe200000006ff */
[----:B------:R-:W-:Y:S02]  /*2590*/  UIADD3 UR14, UP1, UPT, UR30, 0x80, URZ ;  /* 0x000000801e0e7890 */ /* 0x000fe4000ff3e0ff */
[----:B------:R-:W-:Y:S01]  /*25a0*/  UIADD3.X UR23, UPT, UPT, URZ, UR31, URZ, UP0, !UPT ;  /* 0x0000001fff177290 */ /* 0x000fe200087fe4ff */
[----:B------:R3:W4:Y:S01]  /*25b0*/  SYNCS.PHASECHK.TRANS64.TRYWAIT P0, [UR7+0xd0], R0 ;  /* 0x0000d000ff0075a7 */ /* 0x0007220008001107 */
[----:B------:R-:W-:-:S02]  /*25c0*/  ULOP3.LUT UR7, UR28, UR4, URZ, 0xfc, !UPT ;  /* 0x000000041c077292 */ /* 0x000fc4000f8efcff */
[----:B------:R-:W-:Y:S02]  /*25d0*/  ULEA UR8, UR8, UR6, 0x1 ;  /* 0x0000000608087291 */ /* 0x000fe4000f8e08ff */
[----:B------:R-:W-:Y:S02]  /*25e0*/  ULEA UR7, UR7, UR6, 0x1 ;  /* 0x0000000607077291 */ /* 0x000fe4000f8e08ff */
[----:B------:R-:W-:Y:S02]  /*25f0*/  UISETP.NE.AND UP0, UPT, UR13, UR29, UPT ;  /* 0x0000001d0d00728c */ /* 0x000fe4000bf05270 */
[----:B------:R-:W-:Y:S02]  /*2600*/  UIADD3 UR16, UPT, UPT, UR7, 0x3600, URZ ;  /* 0x0000360007107890 */ /* 0x000fe4000fffe0ff */
[----:B------:R-:W-:Y:S02]  /*2610*/  UIADD3.X UR15, UPT, UPT, URZ, UR31, URZ, UP1, !UPT ;  /* 0x0000001fff0f7290 */ /* 0x000fe40008ffe4ff */
[----:B------:R-:W-:-:S02]  /*2620*/  UPRMT UR7, URZ, 0x5410, UR24 ;  /* 0x00005410ff077896 */ /* 0x000fc40008000018 */
[----:B------:R-:W-:Y:S02]  /*2630*/  UIADD3 UR8, UPT, UPT, UR8, 0x1d600, URZ ;  /* 0x0001d60008087890 */ /* 0x000fe4000fffe0ff */
[----:B------:R-:W-:Y:S01]  /*2640*/  UPRMT UR4, URZ, 0x5410, UR21 ;  /* 0x00005410ff047896 */ /* 0x000fe20008000015 */
[----:B------:R-:W-:Y:S01]  /*2650*/  UMOV UR32, 0x0 ;  /* 0x0000000000207882 */ /* 0x000fe20000000000 */
[----:B------:R-:W-:Y:S01]  /*2660*/  UMOV UR33, 0x10000000 ;  /* 0x1000000000217882 */ /* 0x000fe20000000000 */
[----:B------:R-:W-:Y:S01]  /*2670*/  UMOV UR19, UR35 ;  /* 0x0000002300137c82 */ /* 0x000fe20008000000 */
[----:B------:R-:W-:Y:S01]  /*2680*/  UMOV UR20, UR36 ;  /* 0x0000002400147c82 */ /* 0x000fe20008000000 */
[----:B------:R-:W-:Y:S01]  /*2690*/  UMOV UR12, UR36 ;  /* 0x00000024000c7c82 */ /* 0x000fe20008000000 */
[----:B------:R-:W-:Y:S01]  /*26a0*/  UMOV UR9, UR17 ;  /* 0x0000001100097c82 */ /* 0x000fe20008000000 */
[----:B------:R-:W-:Y:S01]  /*26b0*/  UMOV UR10, UR18 ;  /* 0x00000012000a7c82 */ /* 0x000fe20008000000 */
[----:B------:R-:W-:Y:S01]  /*26c0*/  UTMALDG.3D.MULTICAST [UR16], [UR14], UR7, desc[UR32] ;  /* 0x000020100e0073b4 */ /* 0x000fe20008011807 */
[----:B------:R1:W-:Y:S02]  /*26d0*/  UTMALDG.3D.MULTICAST [UR8], [UR22], UR4, desc[UR32] ;  /* 0x00002008160073b4 */ /* 0x0003e40008011804 */
[----:B-1----:R-:W-:Y:S01]  /*26e0*/  UMOV UR4, UR5 ;  /* 0x0000000500047c82 */ /* 0x002fe20008000000 */
[----:B---3--:R-:W-:Y:S05]  /*26f0*/  BRA.U UP0, `(.L_x_39) ;  /* 0xfffffffd00387547 */ /* 0x008fea000b83ffff */
.L_x_33:
[C---:B------:R-:W-:Y:S01]  /*2700*/  LEA R3, R11.reuse, UR6, 0x3 ;  /* 0x000000060b037c11 */ /* 0x040fe2000f8e18ff */
[----:B------:R-:W-:Y:S01]  /*2710*/  NOP ;  /* 0x0000000000007918 */ /* 0x000fe20000000000 */
[----:B-1----:R-:W-:Y:S02]  /*2720*/  SHF.L.U32 R0, R10, 0x1f, RZ ;  /* 0x0000001f0a007819 */ /* 0x002fe400000006ff */
[----:B------:R-:W-:Y:S02]  /*2730*/  LEA R4, R11, UR6, 0x4 ;  /* 0x000000060b047c11 */ /* 0x000fe4000f8e20ff */
[----:B--2-4-:R-:W1:Y:S02]  /*2740*/  SYNCS.PHASECHK.TRANS64.TRYWAIT P0, [R3+URZ+0x1e0], R0 ;  /* 0x0001e000030075a7 */ /* 0x014e6400080011ff */
[----:B-1----:R-:W-:Y:S05]  /*2750*/  @!P0 BRA `(.L_x_40) ;  /* 0x0000006000348947 */ /* 0x002fea0003800000 */
.L_x_148:
[----:B------:R-:W2:Y:S01]  /*2760*/  LDS.128 R4, [R4+0x270] ;  /* 0x0002700004047984 */ /* 0x000ea20000000c00 */
[----:B------:R-:W-:Y:S01]  /*2770*/  UISETP.GE.AND UP0, UPT, UR40, 0x1, UPT ;  /* 0x000000012800788c */ /* 0x000fe2000bf06270 */
[----:B------:R-:W-:Y:S01]  /*2780*/  @!PT LDS RZ, [RZ] ;  /* 0x00000000fffff984 */ /* 0x000fe20000000800 */
[----:B------:R-:W-:Y:S01]  /*2790*/  @!PT LDS RZ, [RZ] ;  /* 0x00000000fffff984 */ /* 0x000fe20000000800 */
[----:B------:R-:W-:Y:S01]  /*27a0*/  @!PT LDS RZ, [RZ] ;  /* 0x00000000fffff984 */ /* 0x000fe20000000800 */
[----:B------:R-:W-:Y:S01]  /*27b0*/  @!PT LDS RZ, [RZ] ;  /* 0x00000000fffff984 */ /* 0x000fe20000000800 */
[----:B------:R3:W-:Y:S06]  /*27c0*/  MEMBAR.ALL.CTA ;  /* 0x0000000000007992 */ /* 0x0007ec0000008000 */
[----:B---3--:R-:W3:Y:S01]  /*27d0*/  FENCE.VIEW.ASYNC.S ;  /* 0x00000000000073c6 */ /* 0x008ee20000000000 */
[----:B--2---:R-:W-:-:S13]  /*27e0*/  LOP3.LUT P0, RZ, R6, 0x1, RZ, 0xc0, !PT ;  /* 0x0000000106ff7812 */ /* 0x004fda000780c0ff */
[----:B---3--:R-:W-:Y:S01]  /*27f0*/  VOTEU.ANY UP1, P0 ;  /* 0x0000000000ff7886 */ /* 0x008fe20000020100 */
[----:B------:R-:W-:-:S13]  /*2800*/  PLOP3.LUT P0, PT, PT, PT, UP1, 0x80, 0x8 ;  /* 0x000000000008781c */ /* 0x000fda0003f0f018 */
[----:B-1----:R-:W-:Y:S02]  /*2810*/  @P0 LOP3.LUT R0, R5, 0xffff, RZ, 0xc0, !PT ;  /* 0x0000ffff05000812 */ /* 0x002fe400078ec0ff */
[----:B------:R-:W-:Y:S02]  /*2820*/  @P0 MOV R2, R4 ;  /* 0x0000000400020202 */ /* 0x000fe40000000f00 */
[----:B------:R-:W-:Y:S01]  /*2830*/  @P0 R2UR UR7, R0 ;  /* 0x00000000000702ca */ /* 0x000fe200000e0000 */
[----:B------:R-:W-:Y:S01]  /*2840*/  VIADD R0, R3, 0x1f0 ;  /* 0x000001f003007836 */ /* 0x000fe20000000000 */
[----:B------:R-:W-:Y:S02]  /*2850*/  @P0 SHF.R.U32.HI R4, RZ, 0x10, R5 ;  /* 0x00000010ff040819 */ /* 0x000fe40000011605 */
[----:B------:R-:W-:Y:S02]  /*2860*/  @P0 R2UR UR8, R2 ;  /* 0x00000000020802ca */ /* 0x000fe400000e0000 */
[----:B------:R-:W-:-:S02]  /*2870*/  PRMT R0, RZ, 0x654, R0 ;  /* 0x00000654ff007816 */ /* 0x000fc40000000000 */
[----:B------:R-:W-:Y:S02]  /*2880*/  @P0 R2UR UR4, R4 ;  /* 0x00000000040402ca */ /* 0x000fe400000e0000 */
[----:B------:R1:W-:Y:S03]  /*2890*/  SYNCS.ARRIVE.TRANS64.RED.A1T0 RZ, [R0+URZ], RZ ;  /* 0x000000ff00ff79a7 */ /* 0x0003e600081004ff */
[----:B------:R-:W-:-:S04]  /*28a0*/  @UP1 UMOV UR37, UR7 ;  /* 0x0000000700251c82 */ /* 0x000fc80008000000 */
[----:B------:R-:W-:-:S04]  /*28b0*/  @UP1 UMOV UR38, UR8 ;  /* 0x0000000800261c82 */ /* 0x000fc80008000000 */
[----:B------:R-:W-:Y:S01]  /*28c0*/  @UP1 UMOV UR36, UR4 ;  /* 0x0000000400241c82 */ /* 0x000fe20008000000 */
[----:B------:R-:W-:Y:S05]  /*28d0*/  BRA.U !UP0, `(.L_x_41) ;  /* 0x0000000108d47547 */ /* 0x000fea000b800000 */
[----:B------:R-:W2:Y:S01]  /*28e0*/  LDCU.128 UR12, c[0x0][0xb10] ;  /* 0x00016200ff0c77ac */ /* 0x000ea20008000c00 */
[----:B------:R-:W3:Y:S01]  /*28f0*/  LDCU UR29, c[0x0][0xb20] ;  /* 0x00016400ff1d77ac */ /* 0x000ee20008000800 */
[----:B------:R-:W4:Y:S01]  /*2900*/  LDCU UR20, c[0x0][0xb0c] ;  /* 0x00016180ff1477ac */ /* 0x000f220008000800 */
[----:B------:R-:W1:Y:S01]  /*2910*/  LDCU.64 UR10, c[0x0][0xb28] ;  /* 0x00016500ff0a77ac */ /* 0x000e620008000a00 */
[----:B------:R-:W-:Y:S02]  /*2920*/  UISETP.NE.AND UP3, UPT, UR40, 0x1, UPT ;  /* 0x000000012800788c */ /* 0x000fe4000bf65270 */
[----:B--2---:R-:W-:Y:S02]  /*2930*/  UIMAD.WIDE.U32 UR16, UR39, UR15, URZ ;  /* 0x0000000f271072a5 */ /* 0x004fe4000f8e00ff */
[----:B------:R-:W-:Y:S02]  /*2940*/  UIMAD.WIDE.U32 UR8, UR41, UR12, URZ ;  /* 0x0000000c290872a5 */ /* 0x000fe4000f8e00ff */
[----:B------:R-:W-:-:S02]  /*2950*/  UISETP.NE.AND UP0, UPT, UR14, 0x1, UPT ;  /* 0x000000010e00788c */ /* 0x000fc4000bf05270 */
[----:B------:R-:W-:Y:S01]  /*2960*/  UIMAD.WIDE.U32 UR22, UR37, UR15, URZ ;  /* 0x0000000f251672a5 */ /* 0x000fe2000f8e00ff */
[----:B------:R-:W-:Y:S02]  /*2970*/  UMOV UR16, UR17 ;  /* 0x0000001100107c82 */ /* 0x000fe40008000000 */
[----:B------:R-:W-:Y:S01]  /*2980*/  UMOV UR8, UR9 ;  /* 0x0000000900087c82 */ /* 0x000fe20008000000 */
[----:B---3--:R-:W-:Y:S02]  /*2990*/  USHF.R.U32.HI UR16, URZ, UR29, UR16 ;  /* 0x0000001dff107299 */ /* 0x008fe40008011610 */
[----:B----4-:R-:W-:Y:S02]  /*29a0*/  UISETP.NE.AND UP2, UPT, UR20, 0x1, UPT ;  /* 0x000000011400788c */ /* 0x010fe4000bf45270 */
[----:B------:R-:W-:Y:S02]  /*29b0*/  USHF.R.U32.HI UR8, URZ, UR13, UR8 ;  /* 0x0000000dff087299 */ /* 0x000fe40008011608 */
[----:B------:R-:W-:-:S02]  /*29c0*/  USEL UR7, UR39, UR16, !UP0 ;  /* 0x0000001027077287 */ /* 0x000fc4000c000000 */
[----:B------:R-:W-:Y:S02]  /*29d0*/  USEL UR8, UR41, UR8, !UP2 ;  /* 0x0000000829087287 */ /* 0x000fe4000d000000 */
[----:B-1----:R-:W-:Y:S01]  /*29e0*/  UIMAD.WIDE.U32 UR16, UR7, UR10, URZ ;  /* 0x0000000a071072a5 */ /* 0x002fe2000f8e00ff */
[----:B------:R-:W-:Y:S01]  /*29f0*/  UMOV UR4, UR23 ;  /* 0x0000001700047c82 */ /* 0x000fe20008000000 */
[----:B------:R-:W-:Y:S02]  /*2a00*/  UIMAD.WIDE.U32 UR18, UR38, UR12, URZ ;  /* 0x0000000c261272a5 */ /* 0x000fe4000f8e00ff */
[----:B------:R-:W-:-:S03]  /*2a10*/  UIMAD.WIDE.U32 UR22, UR8, UR10, URZ ;  /* 0x0000000a081672a5 */ /* 0x000fc6000f8e00ff */
[----:B------:R-:W-:Y:S01]  /*2a20*/  UMOV UR16, UR17 ;  /* 0x0000001100107c82 */ /* 0x000fe20008000000 */
[----:B------:R-:W-:Y:S02]  /*2a30*/  USHF.R.U32.HI UR4, URZ, UR29, UR4 ;  /* 0x0000001dff047299 */ /* 0x000fe40008011604 */
[----:B------:R-:W-:Y:S01]  /*2a40*/  @UP3 USHF.R.U32.HI UR7, URZ, UR11, UR16 ;  /* 0x0000000bff073299 */ /* 0x000fe20008011610 */
[----:B------:R-:W-:Y:S01]  /*2a50*/  UMOV UR18, UR19 ;  /* 0x0000001300127c82 */ /* 0x000fe20008000000 */
[----:B------:R-:W-:Y:S01]  /*2a60*/  UMOV UR22, UR23 ;  /* 0x0000001700167c82 */ /* 0x000fe20008000000 */
[----:B------:R-:W-:Y:S02]  /*2a70*/  USHF.R.U32.HI UR13, URZ, UR13, UR18 ;  /* 0x0000000dff0d7299 */ /* 0x000fe40008011612 */
[----:B------:R-:W-:Y:S02]  /*2a80*/  USEL UR4, UR37, UR4, !UP0 ;  /* 0x0000000425047287 */ /* 0x000fe4000c000000 */
[----:B------:R-:W-:-:S02]  /*2a90*/  @UP3 USHF.R.U32.HI UR8, URZ, UR11, UR22 ;  /* 0x0000000bff083299 */ /* 0x000fc40008011616 */
[----:B------:R-:W-:Y:S02]  /*2aa0*/  UIMAD UR9, UR40, UR7, URZ ;  /* 0x00000007280972a4 */ /* 0x000fe4000f8e02ff */
[----:B------:R-:W-:Y:S02]  /*2ab0*/  USEL UR7, UR38, UR13, !UP2 ;  /* 0x0000000d26077287 */ /* 0x000fe4000d000000 */
[----:B------:R-:W-:Y:S02]  /*2ac0*/  UIMAD UR12, UR40, UR8, URZ ;  /* 0x00000008280c72a4 */ /* 0x000fe4000f8e02ff */
[----:B------:R-:W-:Y:S02]  /*2ad0*/  UISETP.GE.AND UP0, UPT, UR4, UR9, UPT ;  /* 0x000000090400728c */ /* 0x000fe4000bf06270 */
[----:B------:R-:W-:Y:S02]  /*2ae0*/  UIMAD.WIDE.U32 UR16, UR4, UR10, URZ ;  /* 0x0000000a041072a5 */ /* 0x000fe4000f8e00ff */
[----:B------:R-:W-:-:S02]  /*2af0*/  UISETP.GE.OR UP0, UPT, UR7, UR12, UP0 ;  /* 0x0000000c0700728c */ /* 0x000fc40008706670 */
        /* <DEDUP_REMOVED lines=19> */
.L_x_41:
[----:B------:R-:W2:Y:S02]  /*2c30*/  LDCU UR4, c[0x0][0xb30] ;  /* 0x00016600ff0477ac */ /* 0x000ea40008000800 */
[----:B--2---:R-:W-:-:S09]  /*2c40*/  UISETP.NE.AND UP0, UPT, UR4, 0x1, UPT ;  /* 0x000000010400788c */ /* 0x004fd2000bf05270 */
[----:B------:R-:W-:Y:S05]  /*2c50*/  BRA.U UP0, `(.L_x_42) ;  /* 0x0000000100447547 */ /* 0x000fea000b800000 */
[----:B------:R-:W2:Y:S01]  /*2c60*/  LDCU.128 UR12, c[0x0][0xb10] ;  /* 0x00016200ff0c77ac */ /* 0x000ea20008000c00 */
[----:B------:R-:W3:Y:S01]  /*2c70*/  LDCU UR16, c[0x0][0xb0c] ;  /* 0x00016180ff1077ac */ /* 0x000ee20008000800 */
[----:B------:R-:W4:Y:S01]  /*2c80*/  LDCU UR17, c[0x0][0xb20] ;  /* 0x00016400ff1177ac */ /* 0x000f220008000800 */
[----:B--2---:R-:W-:Y:S02]  /*2c90*/  UIMAD.WIDE.U32 UR10, UR38, UR12, URZ ;  /* 0x0000000c260a72a5 */ /* 0x004fe4000f8e00ff */
[----:B------:R-:W-:Y:S02]  /*2ca0*/  UIMAD.WIDE.U32 UR8, UR37, UR15, URZ ;  /* 0x0000000f250872a5 */ /* 0x000fe4000f8e00ff */
[----:B---3--:R-:W-:Y:S02]  /*2cb0*/  UISETP.NE.AND UP2, UPT, UR16, 0x1, UPT ;  /* 0x000000011000788c */ /* 0x008fe4000bf45270 */
[----:B------:R-:W-:Y:S01]  /*2cc0*/  UISETP.NE.AND UP0, UPT, UR14, 0x1, UPT ;  /* 0x000000010e00788c */ /* 0x000fe2000bf05270 */
[----:B------:R-:W-:-:S02]  /*2cd0*/  UMOV UR7, UR11 ;  /* 0x0000000b00077c82 */ /* 0x000fc40008000000 */
[----:B------:R-:W-:Y:S01]  /*2ce0*/  UMOV UR4, UR9 ;  /* 0x0000000900047c82 */ /* 0x000fe20008000000 */
[----:B------:R-:W-:Y:S02]  /*2cf0*/  USHF.R.U32.HI UR7, URZ, UR13, UR7 ;  /* 0x0000000dff077299 */ /* 0x000fe40008011607 */
[----:B----4-:R-:W-:Y:S02]  /*2d00*/  USHF.R.U32.HI UR4, URZ, UR17, UR4 ;  /* 0x00000011ff047299 */ /* 0x010fe40008011604 */
[----:B------:R-:W-:Y:S02]  /*2d10*/  USEL UR7, UR38, UR7, !UP2 ;  /* 0x0000000726077287 */ /* 0x000fe4000d000000 */
[----:B------:R-:W-:-:S04]  /*2d20*/  USEL UR4, UR37, UR4, !UP0 ;  /* 0x0000000425047287 */ /* 0x000fc8000c000000 */
[----:B------:R-:W-:Y:S02]  /*2d30*/  UIADD3 UR8, UPT, UPT, UR7, -UR4, URZ ;  /* 0x8000000407087290 */ /* 0x000fe4000fffe0ff */
[----:B------:R-:W-:Y:S02]  /*2d40*/  UIADD3 UR4, UPT, UPT, -UR7, UR4, URZ ;  /* 0x0000000407047290 */ /* 0x000fe4000fffe1ff */
[----:B------:R-:W-:Y:S02]  /*2d50*/  UIMAD UR37, UR8, UR14, UR37 ;  /* 0x0000000e082572a4 */ /* 0x000fe4000f8e0225 */
[----:B------:R-:W-:-:S12]  /*2d60*/  UIMAD UR38, UR4, UR16, UR38 ;  /* 0x00000010042672a4 */ /* 0x000fd8000f8e0226 */
.L_x_42:
[----:B------:R-:W-:Y:S01]  /*2d70*/  VIADD R11, R11, 0x1 ;  /* 0x000000010b0b7836 */ /* 0x000fe20000000000 */
[----:B------:R-:W-:Y:S02]  /*2d80*/  R2UR UR7, R52 ;  /* 0x00000000340772ca */ /* 0x000fe400000e0000 */
[----:B------:R-:W-:Y:S02]  /*2d90*/  R2UR UR4, R51 ;  /* 0x00000000330472ca */ /* 0x000fe400000e0000 */
[C---:B------:R-:W-:Y:S02]  /*2da0*/  ISETP.NE.AND P0, PT, R11.reuse, 0x2, PT ;  /* 0x000000020b00780c */ /* 0x040fe40003f05270 */
[----:B------:R-:W-:Y:S02]  /*2db0*/  PLOP3.LUT P1, PT, PT, PT, PT, 0x80, 0x8 ;  /* 0x000000000008781c */ /* 0x000fe40003f2f070 */
[----:B-1----:R-:W-:Y:S02]  /*2dc0*/  SEL R0, RZ, 0x1, P0 ;  /* 0x00000001ff007807 */ /* 0x002fe40000000000 */
[----:B------:R-:W-:-:S02]  /*2dd0*/  SEL R11, R11, RZ, P0 ;  /* 0x000000ff0b0b7207 */ /* 0x000fc40000000000 */
[----:B------:R-:W-:Y:S01]  /*2de0*/  LOP3.LUT R10, R10, R0, RZ, 0x3c, !PT ;  /* 0x000000000a0a7212 */ /* 0x000fe200078e3cff */
[----:B------:R-:W-:Y:S02]  /*2df0*/  UIADD3 UR29, UPT, UPT, UR38, UR7, URZ ;  /* 0x00000007261d7290 */ /* 0x000fe4000fffe0ff */
[----:B------:R-:W-:Y:S01]  /*2e00*/  UIADD3 UR32, UPT, UPT, UR37, UR4, URZ ;  /* 0x0000000425207290 */ /* 0x000fe2000fffe0ff */
[----:B------:R-:W-:Y:S11]  /*2e10*/  BRA.U UP1, `(.L_x_43) ;  /* 0xfffffff101187547 */ /* 0x000ff6000b83ffff */
[----:B------:R-:W-:Y:S01]  /*2e20*/  UIADD3 UR7, UPT, UPT, UR6, 0xd0, URZ ;  /* 0x000000d006077890 */ /* 0x000fe2000fffe0ff */
[----:B------:R-:W-:-:S03]  /*2e30*/  SHF.L.U32 R2, R12, 0x1f, RZ ;  /* 0x0000001f0c027819 */ /* 0x000fc600000006ff */
[----:B------:R-:W-:-:S09]  /*2e40*/  ULEA UR4, UR5, UR7, 0x3 ;  /* 0x0000000705047291 */ /* 0x000fd2000f8e18ff */
[----:B------:R-:W1:Y:S02]  /*2e50*/  SYNCS.PHASECHK.TRANS64.TRYWAIT P0, [UR4], R2 ;  /* 0x00000002ff0075a7 */ /* 0x000e640008001104 */
[----:B-1----:R-:W-:Y:S05]  /*2e60*/  @!P0 BRA `(.L_x_44) ;  /* 0x0000005800848947 */ /* 0x002fea0003800000 */
.L_x_150:
[----:B------:R-:W-:-:S04]  /*2e70*/  UIADD3 UR4, UPT, UPT, UR5, 0x1, URZ ;  /* 0x0000000105047890 */ /* 0x000fc8000fffe0ff */
[----:B------:R-:W-:-:S04]  /*2e80*/  UISETP.NE.AND UP0, UPT, UR4, 0x1a, UPT ;  /* 0x0000001a0400788c */ /* 0x000fc8000bf05270 */
[----:B------:R-:W-:Y:S02]  /*2e90*/  USEL UR6, URZ, 0x1, UP0 ;  /* 0x00000001ff067887 */ /* 0x000fe40008000000 */
[----:B------:R-:W-:-:S04]  /*2ea0*/  USEL UR4, UR4, URZ, UP0 ;  /* 0x000000ff04047287 */ /* 0x000fc80008000000 */
[----:B------:R-:W-:Y:S01]  /*2eb0*/  ULEA UR5, UR4, UR7, 0x3 ;  /* 0x0000000704057291 */ /* 0x000fe2000f8e18ff */
[----:B-1----:R-:W-:-:S04]  /*2ec0*/  LOP3.LUT R2, R12, UR6, RZ, 0x3c, !PT ;  /* 0x000000060c027c12 */ /* 0x002fc8000f8e3cff */
[----:B------:R-:W-:-:S04]  /*2ed0*/  SHF.L.U32 R3, R2, 0x1f, RZ ;  /* 0x0000001f02037819 */ /* 0x000fc800000006ff */
[----:B------:R-:W1:Y:S02]  /*2ee0*/  SYNCS.PHASECHK.TRANS64.TRYWAIT P0, [UR5], R3 ;  /* 0x00000003ff0075a7 */ /* 0x000e640008001105 */
[----:B-1----:R-:W-:Y:S05]  /*2ef0*/  @!P0 BRA `(.L_x_45) ;  /* 0x0000005800788947 */ /* 0x002fea0003800000 */
.L_x_152:
[----:B------:R-:W-:-:S04]  /*2f00*/  UIADD3 UR4, UPT, UPT, UR4, 0x1, URZ ;  /* 0x0000000104047890 */ /* 0x000fc8000fffe0ff */
[----:B------:R-:W-:-:S04]  /*2f10*/  UISETP.NE.AND UP0, UPT, UR4, 0x1a, UPT ;  /* 0x0000001a0400788c */ /* 0x000fc8000bf05270 */
[----:B------:R-:W-:Y:S02]  /*2f20*/  USEL UR6, URZ, 0x1, UP0 ;  /* 0x00000001ff067887 */ /* 0x000fe40008000000 */
[----:B------:R-:W-:-:S04]  /*2f30*/  USEL UR4, UR4, URZ, UP0 ;  /* 0x000000ff04047287 */ /* 0x000fc80008000000 */
[----:B------:R-:W-:Y:S01]  /*2f40*/  ULEA UR5, UR4, UR7, 0x3 ;  /* 0x0000000704057291 */ /* 0x000fe2000f8e18ff */
[----:B------:R-:W-:-:S04]  /*2f50*/  LOP3.LUT R2, R2, UR6, RZ, 0x3c, !PT ;  /* 0x0000000602027c12 */ /* 0x000fc8000f8e3cff */
[----:B-1----:R-:W-:-:S04]  /*2f60*/  SHF.L.U32 R3, R2, 0x1f, RZ ;  /* 0x0000001f02037819 */ /* 0x002fc800000006ff */
[----:B------:R-:W1:Y:S02]  /*2f70*/  SYNCS.PHASECHK.TRANS64.TRYWAIT P0, [UR5], R3 ;  /* 0x00000003ff0075a7 */ /* 0x000e640008001105 */
[----:B-1----:R-:W-:Y:S05]  /*2f80*/  @!P0 BRA `(.L_x_46) ;  /* 0x00000058006c8947 */ /* 0x002fea0003800000 */
.L_x_154:
        /* <DEDUP_REMOVED lines=9> */
.L_x_156:
        /* <DEDUP_REMOVED lines=9> */
.L_x_158:
        /* <DEDUP_REMOVED lines=9> */
.L_x_160:
        /* <DEDUP_REMOVED lines=9> */
.L_x_162:
        /* <DEDUP_REMOVED lines=9> */
.L_x_164:
        /* <DEDUP_REMOVED lines=9> */
.L_x_166:
        /* <DEDUP_REMOVED lines=9> */
.L_x_168:
        /* <DEDUP_REMOVED lines=9> */
.L_x_170:
        /* <DEDUP_REMOVED lines=9> */
.L_x_172:
        /* <DEDUP_REMOVED lines=9> */
.L_x_174:
        /* <DEDUP_REMOVED lines=9> */
.L_x_176:
        /* <DEDUP_REMOVED lines=9> */
.L_x_178:
        /* <DEDUP_REMOVED lines=9> */
.L_x_180:
        /* <DEDUP_REMOVED lines=9> */
.L_x_182:
        /* <DEDUP_REMOVED lines=9> */
.L_x_184:
        /* <DEDUP_REMOVED lines=9> */
.L_x_186:
        /* <DEDUP_REMOVED lines=9> */
.L_x_188:
        /* <DEDUP_REMOVED lines=9> */
.L_x_190:
        /* <DEDUP_REMOVED lines=9> */
.L_x_192:
        /* <DEDUP_REMOVED lines=9> */
.L_x_194:
        /* <DEDUP_REMOVED lines=9> */
.L_x_196:
        /* <DEDUP_REMOVED lines=9> */
.L_x_198:
[----:B------:R-:W-:-:S04]  /*3bf0*/  UIADD3 UR4, UPT, UPT, UR4, 0x1, URZ ;  /* 0x0000000104047890 */ /* 0x000fc8000fffe0ff */
[----:B------:R-:W-:-:S04]  /*3c00*/  UISETP.NE.AND UP0, UPT, UR4, 0x1a, UPT ;  /* 0x0000001a0400788c */ /* 0x000fc8000bf05270 */
[----:B------:R-:W-:Y:S02]  /*3c10*/  USEL UR5, URZ, 0x1, UP0 ;  /* 0x00000001ff057887 */ /* 0x000fe40008000000 */
[----:B------:R-:W-:-:S04]  /*3c20*/  USEL UR4, UR4, URZ, UP0 ;  /* 0x000000ff04047287 */ /* 0x000fc80008000000 */
[----:B------:R-:W-:Y:S01]  /*3c30*/  ULEA UR4, UR4, UR7, 0x3 ;  /* 0x0000000704047291 */ /* 0x000fe2000f8e18ff */
[----:B------:R-:W-:-:S04]  /*3c40*/  LOP3.LUT R2, R2, UR5, RZ, 0x3c, !PT ;  /* 0x0000000502027c12 */ /* 0x000fc8000f8e3cff */
[----:B------:R-:W-:Y:S01]  /*3c50*/  SHF.L.U32 R2, R2, 0x1f, RZ ;  /* 0x0000001f02027819 */ /* 0x000fe200000006ff */
[----:B-1----:R-:W-:-:S07]  /*3c60*/  IMAD.U32 R0, RZ, RZ, UR4 ;  /* 0x00000004ff007e24 */ /* 0x002fce000f8e00ff */
.L_x_69:
[----:B-1----:R1:W2:Y:S02]  /*3c70*/  SYNCS.PHASECHK.TRANS64.TRYWAIT P0, [R0+URZ], R2 ;  /* 0x00000002000075a7 */ /* 0x0022a400080011ff */
[----:B--2---:R-:W-:Y:S05]  /*3c80*/  @!P0 NANOSLEEP.SYNCS 0x989680 ;  /* 0x009896800000895d */ /* 0x004fea0003900000 */
[----:B------:R-:W2:Y:S02]  /*3c90*/  @!P0 SYNCS.PHASECHK.TRANS64 P0, [R0+URZ], R2 ;  /* 0x00000002000085a7 */ /* 0x000ea400080010ff */
[----:B--2---:R-:W-:Y:S05]  /*3ca0*/  @P0 EXIT ;  /* 0x000000000000094d */ /* 0x004fea0003800000 */
[----:B------:R-:W-:Y:S05]  /*3cb0*/  BRA `(.L_x_69) ;  /* 0xfffffffc00ec7947 */ /* 0x000fea000383ffff */
.L_x_23:
[----:B------:R-:W-:-:S04]  /*3cc0*/  UISETP.NE.AND UP0, UPT, UR54, URZ, UPT ;  /* 0x000000ff3600728c */ /* 0x000fc8000bf05270 */
[----:B------:R-:W-:-:S09]  /*3cd0*/  UISETP.NE.OR UP0, UPT, UR20, 0x1, UP0 ;  /* 0x000000011400788c */ /* 0x000fd20008705670 */
[----:B------:R-:W-:Y:S05]  /*3ce0*/  BRA.U UP0, `(.L_x_70) ;  /* 0x0000000500487547 */ /* 0x000fea000b800000 */
[----:B------:R-:W-:Y:S01]  /*3cf0*/  ISETP.GE.U32.AND P2, PT, R0, 0x10, PT ;  /* 0x000000100000780c */ /* 0x000fe20003f46070 */
[----:B------:R-:W-:Y:S01]  /*3d00*/  IMAD.MOV.U32 R12, RZ, RZ, 0x1 ;  /* 0x00000001ff0c7424 */ /* 0x000fe200078e00ff */
[----:B------:R-:W-:Y:S02]  /*3d10*/  CS2R R10, SRZ ;  /* 0x00000000000a7805 */ /* 0x000fe4000001ff00 */
[----:B------:R-:W-:Y:S01]  /*3d20*/  CS2R R8, SRZ ;  /* 0x0000000000087805 */ /* 0x000fe2000001ff00 */
[----:B------:R-:W-:Y:S01]  /*3d30*/  UMOV UR6, 0x400 ;  /* 0x0000040000067882 */ /* 0x000fe20000000000 */
[----:B------:R-:W-:Y:S01]  /*3d40*/  UMOV UR5, URZ ;  /* 0x000000ff00057c82 */ /* 0x000fe20008000000 */
[----:B------:R-:W-:-:S12]  /*3d50*/  ULEA UR6, UR54, UR6, 0x18 ;  /* 0x0000000636067291 */ /* 0x000fd8000f8ec0ff */
.L_x_74:
[----:B------:R-:W-:Y:S02]  /*3d60*/  LEA R2, R8, UR6, 0x3 ;  /* 0x0000000608027c11 */ /* 0x000fe4000f8e18ff */
[----:B------:R-:W-:-:S03]  /*3d70*/  SHF.L.U32 R4, R9, 0x1f, RZ ;  /* 0x0000001f09047819 */ /* 0x000fc600000006ff */
[----:B------:R-:W-:Y:S01]  /*3d80*/  VIADD R5, R2, 0x250 ;  /* 0x0000025002057836 */ /* 0x000fe20000000000 */
[----:B------:R-:W1:Y:S02]  /*3d90*/  SYNCS.PHASECHK.TRANS64.TRYWAIT P0, [R2+URZ+0x240], R4 ;  /* 0x00024004020075a7 */ /* 0x000e6400080011ff */
[----:B-1----:R-:W-:Y:S05]  /*3da0*/  @!P0 BRA `(.L_x_71) ;  /* 0x00000054000c8947 */ /* 0x002fea0003800000 */
.L_x_199:
[----:B------:R-:W-:Y:S01]  /*3db0*/  ULEA UR4, UR5, UR6, 0x3 ;  /* 0x0000000605047291 */ /* 0x000fe2000f8e18ff */
[----:B-1----:R-:W-:Y:S01]  /*3dc0*/  PRMT R2, RZ, 0x654, R5 ;  /* 0x00000654ff027816 */ /* 0x002fe20000000005 */
[----:B------:R-:W-:Y:S01]  /*3dd0*/  @!P2 IMAD.MOV.U32 R4, RZ, RZ, 0x10 ;  /* 0x00000010ff04a424 */ /* 0x000fe200078e00ff */
[----:B------:R-:W-:Y:S01]  /*3de0*/  SHF.L.U32 R5, R12, 0x1f, RZ ;  /* 0x0000001f0c057819 */ /* 0x000fe200000006ff */
[----:B------:R-:W-:Y:S01]  /*3df0*/  UIADD3 UR7, UPT, UPT, UR4, 0x1e0, URZ ;  /* 0x000001e004077890 */ /* 0x000fe2000fffe0ff */
[----:B------:R1:W-:Y:S05]  /*3e00*/  SYNCS.ARRIVE.TRANS64.RED.A1T0 RZ, [R2+URZ], RZ ;  /* 0x000000ff02ff79a7 */ /* 0x0003ea00081004ff */
[----:B------:R-:W-:Y:S01]  /*3e10*/  IMAD.U32 R6, RZ, RZ, UR7 ;  /* 0x00000007ff067e24 */ /* 0x000fe2000f8e00ff */
[----:B------:R-:W2:Y:S04]  /*3e20*/  SYNCS.PHASECHK.TRANS64.TRYWAIT P0, [UR4+0x1f0], R5 ;  /* 0x0001f005ff0075a7 */ /* 0x000ea80008001104 */
[----:B------:R-:W-:Y:S01]  /*3e30*/  PRMT R6, R0, 0x654, R6 ;  /* 0x0000065400067816 */ /* 0x000fe20000000006 */
[----:B-12---:R-:W-:Y:S06]  /*3e40*/  @!P0 BRA `(.L_x_72) ;  /* 0x0000005000f88947 */ /* 0x006fec0003800000 */
.L_x_201:
[----:B------:R-:W-:Y:S01]  /*3e50*/  ULEA UR8, UR5, UR6, 0x4 ;  /* 0x0000000605087291 */ /* 0x000fe2000f8e20ff */
[----:B------:R-:W-:Y:S01]  /*3e60*/  SEL R3, R6, R3, !P2 ;  /* 0x0000000306037207 */ /* 0x000fe20005000000 */
[----:B------:R-:W-:Y:S01]  /*3e70*/  UIADD3 UR9, UPT, UPT, UR4, 0x1e0, URZ ;  /* 0x000001e004097890 */ /* 0x000fe2000fffe0ff */
[----:B-1----:R-:W-:Y:S01]  /*3e80*/  LEA R2, R11, UR6, 0x3 ;  /* 0x000000060b027c11 */ /* 0x002fe2000f8e18ff */
[----:B------:R-:W-:Y:S01]  /*3e90*/  UIADD3 UR8, UPT, UPT, UR8, 0x270, URZ ;  /* 0x0000027008087890 */ /* 0x000fe2000fffe0ff */
[----:B------:R1:W-:Y:S01]  /*3ea0*/  @!P2 SYNCS.ARRIVE.TRANS64.RED RZ, [R3+URZ], R4 ;  /* 0x0000000403ffa9a7 */ /* 0x0003e200080004ff */
[----:B------:R-:W-:Y:S01]  /*3eb0*/  UIADD3 UR4, UPT, UPT, UR5, 0x1, URZ ;  /* 0x0000000105047890 */ /* 0x000fe2000fffe0ff */
[----:B------:R-:W-:-:S03]  /*3ec0*/  VIADD R8, R8, 0x1 ;  /* 0x0000000108087836 */ /* 0x000fc60000000000 */
[----:B------:R-:W-:Y:S02]  /*3ed0*/  UISETP.NE.AND UP0, UPT, UR4, 0x2, UPT ;  /* 0x000000020400788c */ /* 0x000fe4000bf05270 */
[----:B------:R-:W-:Y:S01]  /*3ee0*/  ISETP.NE.AND P0, PT, R8, 0x2, PT ;  /* 0x000000020800780c */ /* 0x000fe20003f05270 */
[----:B------:R-:W-:Y:S06]  /*3ef0*/  UGETNEXTWORKID.BROADCAST [UR8], [UR9] ;  /* 0x00000000080073ca */ /* 0x000fec0008000100 */
[----:B------:R-:W-:Y:S02]  /*3f00*/  USEL UR7, URZ, 0x1, UP0 ;  /* 0x00000001ff077887 */ /* 0x000fe40008000000 */
[----:B------:R-:W-:-:S04]  /*3f10*/  USEL UR5, UR4, URZ, UP0 ;  /* 0x000000ff04057287 */ /* 0x000fc80008000000 */
[----:B------:R-:W-:Y:S02]  /*3f20*/  LOP3.LUT R12, R12, UR7, RZ, 0x3c, !PT ;  /* 0x000000070c0c7c12 */ /* 0x000fe4000f8e3cff */
[----:B-1----:R-:W-:-:S04]  /*3f30*/  SHF.L.U32 R4, R10, 0x1f, RZ ;  /* 0x0000001f0a047819 */ /* 0x002fc800000006ff */
[----:B------:R-:W1:Y:S02]  /*3f40*/  SYNCS.PHASECHK.TRANS64.TRYWAIT P1, [R2+URZ+0x1e0], R4 ;  /* 0x0001e004020075a7 */ /* 0x000e6400080211ff */
[----:B-1----:R-:W-:Y:S05]  /*3f50*/  @!P1 BRA `(.L_x_73) ;  /* 0x0000005000cc9947 */ /* 0x002fea0003800000 */
.L_x_202:
[C---:B-1----:R-:W-:Y:S01]  /*3f60*/  LEA R4, R11.reuse, UR6, 0x4 ;  /* 0x000000060b047c11 */ /* 0x042fe2000f8e20ff */
[----:B------:R-:W-:Y:S01]  /*3f70*/  VIADD R2, R2, 0x1f0 ;  /* 0x000001f002027836 */ /* 0x000fe20000000000 */
[----:B------:R-:W-:Y:S01]  /*3f80*/  SEL R8, R8, RZ, P0 ;  /* 0x000000ff08087207 */ /* 0x000fe20000000000 */
[----:B------:R-:W-:-:S03]  /*3f90*/  VIADD R11, R11, 0x1 ;  /* 0x000000010b0b7836 */ /* 0x000fc60000000000 */
[----:B------:R-:W1:Y:S01]  /*3fa0*/  LDS.128 R4, [R4+0x270] ;  /* 0x0002700004047984 */ /* 0x000e620000000c00 */
[----:B------:R-:W-:Y:S02]  /*3fb0*/  PRMT R2, RZ, 0x654, R2 ;  /* 0x00000654ff027816 */ /* 0x000fe40000000002 */
[C---:B------:R-:W-:Y:S01]  /*3fc0*/  ISETP.NE.AND P1, PT, R11.reuse, 0x2, PT ;  /* 0x000000020b00780c */ /* 0x040fe20003f25270 */
[----:B------:R-:W-:Y:S01]  /*3fd0*/  @!PT LDS RZ, [RZ] ;  /* 0x00000000fffff984 */ /* 0x000fe20000000800 */
[----:B------:R-:W-:Y:S01]  /*3fe0*/  @!PT LDS RZ, [RZ] ;  /* 0x00000000fffff984 */ /* 0x000fe20000000800 */
[----:B------:R-:W-:Y:S01]  /*3ff0*/  @!PT LDS RZ, [RZ] ;  /* 0x00000000fffff984 */ /* 0x000fe20000000800 */
[----:B------:R-:W-:Y:S01]  /*4000*/  @!PT LDS RZ, [RZ] ;  /* 0x00000000fffff984 */ /* 0x000fe20000000800 */
[----:B------:R2:W-:Y:S06]  /*4010*/  MEMBAR.ALL.CTA ;  /* 0x0000000000007992 */ /* 0x0005ec0000008000 */
[----:B--2---:R-:W2:Y:S01]  /*4020*/  FENCE.VIEW.ASYNC.S ;  /* 0x00000000000073c6 */ /* 0x004ea20000000000 */
[----:B------:R-:W-:Y:S01]  /*4030*/  SEL R11, R11, RZ, P1 ;  /* 0x000000ff0b0b7207 */ /* 0x000fe20000800000 */
[----:B--2---:R2:W-:Y:S01]  /*4040*/  SYNCS.ARRIVE.TRANS64.RED.A1T0 RZ, [R2+URZ], RZ ;  /* 0x000000ff02ff79a7 */ /* 0x0045e200081004ff */
[----:B-1----:R-:W-:-:S02]  /*4050*/  LOP3.LUT P3, RZ, R6, 0x1, RZ, 0xc0, !PT ;  /* 0x0000000106ff7812 */ /* 0x002fc4000786c0ff */
[----:B------:R-:W-:-:S04]  /*4060*/  SEL R4, RZ, 0x1, P1 ;  /* 0x00000001ff047807 */ /* 0x000fc80000800000 */
[----:B------:R-:W-:Y:S02]  /*4070*/  LOP3.LUT R10, R10, R4, RZ, 0x3c, !PT ;  /* 0x000000040a0a7212 */ /* 0x000fe400078e3cff */
[----:B--2---:R-:W-:-:S04]  /*4080*/  SEL R2, RZ, 0x1, P0 ;  /* 0x00000001ff027807 */ /* 0x004fc80000000000 */
[----:B------:R-:W-:Y:S01]  /*4090*/  LOP3.LUT R9, R9, R2, RZ, 0x3c, !PT ;  /* 0x0000000209097212 */ /* 0x000fe200078e3cff */
[----:B------:R-:W-:Y:S06]  /*40a0*/  @P3 BRA `(.L_x_74) ;  /* 0xfffffffc002c3947 */ /* 0x000fec000383ffff */
[----:B------:R-:W-:Y:S01]  /*40b0*/  ULEA UR4, UR5, UR6, 0x3 ;  /* 0x0000000605047291 */ /* 0x000fe2000f8e18ff */
[----:B------:R-:W-:-:S08]  /*40c0*/  SHF.L.U32 R2, R12, 0x1f, RZ ;  /* 0x0000001f0c027819 */ /* 0x000fd000000006ff */
[----:B------:R-:W1:Y:S02]  /*40d0*/  SYNCS.PHASECHK.TRANS64 P0, [UR4+0x1f0], R2 ;  /* 0x0001f002ff0075a7 */ /* 0x000e640008001004 */
[----:B-1----:R-:W-:Y:S05]  /*40e0*/  @P0 BRA `(.L_x_75) ;  /* 0x0000000000080947 */ /* 0x002fea0003800000 */
[----:B------:R-:W1:Y:S02]  /*40f0*/  SYNCS.PHASECHK.TRANS64.TRYWAIT P0, [UR4+0x1f0], R2 ;  /* 0x0001f002ff0075a7 */ /* 0x000e640008001104 */
[----:B-1----:R-:W-:Y:S05]  /*4100*/  @!P0 BRA `(.L_x_76) ;  /* 0x0000005000748947 */ /* 0x002fea0003800000 */
.L_x_75:
[----:B------:R-:W-:-:S04]  /*4110*/  UIADD3 UR7, UPT, UPT, UR5, 0x1, URZ ;  /* 0x0000000105077890 */ /* 0x000fc8000fffe0ff */
[----:B------:R-:W-:-:S04]  /*4120*/  UISETP.NE.AND UP0, UPT, UR7, 0x2, UPT ;  /* 0x000000020700788c */ /* 0x000fc8000bf05270 */
[----:B------:R-:W-:Y:S02]  /*4130*/  USEL UR8, URZ, 0x1, UP0 ;  /* 0x00000001ff087887 */ /* 0x000fe40008000000 */
[----:B------:R-:W-:-:S04]  /*4140*/  USEL UR7, UR7, URZ, UP0 ;  /* 0x000000ff07077287 */ /* 0x000fc80008000000 */
[----:B------:R-:W-:Y:S01]  /*4150*/  ULEA UR7, UR7, UR6, 0x3 ;  /* 0x0000000607077291 */ /* 0x000fe2000f8e18ff */
[----:B-1----:R-:W-:-:S04]  /*4160*/  LOP3.LUT R2, R12, UR8, RZ, 0x3c, !PT ;  /* 0x000000080c027c12 */ /* 0x002fc8000f8e3cff */
[----:B------:R-:W-:-:S04]  /*4170*/  SHF.L.U32 R0, R2, 0x1f, RZ ;  /* 0x0000001f02007819 */ /* 0x000fc800000006ff */
[----:B------:R-:W1:Y:S02]  /*4180*/  SYNCS.PHASECHK.TRANS64 P0, [UR7+0x1f0], R0 ;  /* 0x0001f000ff0075a7 */ /* 0x000e640008001007 */
[----:B-1----:R-:W-:Y:S05]  /*4190*/  @P0 EXIT ;  /* 0x000000000000094d */ /* 0x002fea0003800000 */
[----:B------:R-:W-:Y:S02]  /*41a0*/  SHF.L.U32 R2, R2, 0x1f, RZ ;  /* 0x0000001f02027819 */ /* 0x000fe400000006ff */
[----:B------:R-:W-:-:S07]  /*41b0*/  MOV R0, UR7 ;  /* 0x0000000700007c02 */ /* 0x000fce0008000f00 */
.L_x_77:
[----:B-1----:R1:W2:Y:S02]  /*41c0*/  SYNCS.PHASECHK.TRANS64.TRYWAIT P0, [R0+URZ+0x1f0], R2 ;  /* 0x0001f002000075a7 */ /* 0x0022a400080011ff */
[----:B--2---:R-:W-:Y:S05]  /*41d0*/  @!P0 NANOSLEEP.SYNCS 0x989680 ;  /* 0x009896800000895d */ /* 0x004fea0003900000 */
[----:B------:R-:W2:Y:S02]  /*41e0*/  @!P0 SYNCS.PHASECHK.TRANS64 P0, [R0+URZ+0x1f0], R2 ;  /* 0x0001f002000085a7 */ /* 0x000ea400080010ff */
[----:B--2---:R-:W-:Y:S05]  /*41f0*/  @P0 EXIT ;  /* 0x000000000000094d */ /* 0x004fea0003800000 */
[----:B------:R-:W-:Y:S05]  /*4200*/  BRA `(.L_x_77) ;  /* 0xfffffffc00ec7947 */ /* 0x000fea000383ffff */
.L_x_70:
[----:B------:R-:W-:Y:S05]  /*4210*/  BRA.U UP4, `(.L_x_78) ;  /* 0x0000000d049c7547 */ /* 0x000fea000b800000 */
[----:B------:R-:W-:Y:S01]  /*4220*/  UMOV UR4, 0x40 ;  /* 0x0000004000047882 */ /* 0x000fe20000000000 */
[----:B------:R-:W-:Y:S01]  /*4230*/  NOP ;  /* 0x0000000000007918 */ /* 0x000fe20000000000 */
[----:B------:R-:W-:Y:S01]  /*4240*/  ULEA UR5, UR54, UR4, 0x18 ;  /* 0x0000000436057291 */ /* 0x000fe2000f8ec0ff */
[----:B------:R-:W-:Y:S02]  /*4250*/  UMOV UR6, 0x400 ;  /* 0x0000040000067882 */ /* 0x000fe40000000000 */
[----:B------:R-:W-:-:S06]  /*4260*/  ULEA UR6, UR54, UR6, 0x18 ;  /* 0x0000000636067291 */ /* 0x000fcc000f8ec0ff */
[----:B------:R-:W1:Y:S02]  /*4270*/  LDS.U8 R0, [UR5+0x1c] ;  /* 0x00001c05ff007984 */ /* 0x000e640008000000 */
[----:B-1----:R-:W-:-:S13]  /*4280*/  ISETP.NE.AND P0, PT, R0, RZ, PT ;  /* 0x000000ff0000720c */ /* 0x002fda0003f05270 */
[----:B------:R-:W-:Y:S05]  /*4290*/  @P0 BRA `(.L_x_79) ;  /* 0x0000000000580947 */ /* 0x000fea0003800000 */
[----:B------:R-:W-:-:S13]  /*42a0*/  ELECT P0, URZ, PT ;  /* 0x0000000000ff782f */ /* 0x000fda0003800000 */
[----:B------:R-:W-:Y:S05]  /*42b0*/  @!P0 BRA `(.L_x_80) ;  /* 0x0000000000608947 */ /* 0x000fea0003800000 */
[----:B------:R-:W-:Y:S01]  /*42c0*/  UMOV UR4, 0x10 ;  /* 0x0000001000047882 */ /* 0x000fe20000000000 */
[----:B------:R-:W-:Y:S01]  /*42d0*/  HFMA2 R0, -RZ, RZ, 0, 5.9604644775390625e-08 ;  /* 0x00000001ff007431 */ /* 0x000fe200000001ff */
[----:B------:R-:W-:-:S03]  /*42e0*/  MOV R3, 0xffff ;  /* 0x0000ffff00037802 */ /* 0x000fc60000000f00 */
[----:B------:R-:W-:Y:S04]  /*42f0*/  DEPBAR.LE SB1, 0x36 ;  /* 0x00009d800000791a */ /* 0x000fe80000000000 */
[----:B------:R-:W1:Y:S02]  /*4300*/  UTCATOMSWS.FIND_AND_SET.ALIGN UP0, UR4, UR4 ;  /* 0x00000004000475e3 */ /* 0x000e640008000800 */
[----:B-1----:R-:W-:Y:S01]  /*4310*/  MOV R4, UR4 ;  /* 0x0000000400047c02 */ /* 0x002fe20008000f00 */
[----:B------:R-:W-:Y:S06]  /*4320*/  BRA.U UP0, `(.L_x_81) ;  /* 0x0000000100187547 */ /* 0x000fec000b800000 */
.L_x_82:
[----:B------:R-:W-:Y:S05]  /*4330*/  NANOSLEEP 0x64 ;  /* 0x000000640000795d */ /* 0x000fea0003800000 */
[----:B------:R-:W-:-:S05]  /*4340*/  UMOV UR4, 0x10 ;  /* 0x0000001000047882 */ /* 0x000fca0000000000 */
[----:B------:R-:W-:Y:S04]  /*4350*/  DEPBAR.LE SB1, 0x36 ;  /* 0x00009d800000791a */ /* 0x000fe80000000000 */
[----:B------:R-:W1:Y:S02]  /*4360*/  UTCATOMSWS.FIND_AND_SET.ALIGN UP0, UR4, UR4 ;  /* 0x00000004000475e3 */ /* 0x000e640008000800 */
[----:B-1----:R-:W-:Y:S01]  /*4370*/  MOV R4, UR4 ;  /* 0x0000000400047c02 */ /* 0x002fe20008000f00 */
[----:B------:R-:W-:Y:S05]  /*4380*/  BRA.U !UP0, `(.L_x_82) ;  /* 0xfffffffd08e87547 */ /* 0x000fea000b83ffff */
.L_x_81:
[-C--:B------:R-:W-:Y:S02]  /*4390*/  SHF.L.U32 R3, R3, R4.reuse, RZ ;  /* 0x0000000403037219 */ /* 0x080fe400000006ff */
[----:B------:R-:W-:Y:S01]  /*43a0*/  SHF.L.U32 R0, R0, R4, RZ ;  /* 0x0000000400007219 */ /* 0x000fe200000006ff */
[----:B------:R-:W-:Y:S02]  /*43b0*/  IMAD.SHL.U32 R4, R4, 0x20, RZ ;  /* 0x0000002004047824 */ /* 0x000fe400078e00ff */
[----:B------:R1:W-:Y:S04]  /*43c0*/  ATOMS.OR RZ, [UR5+0x14], R3 ;  /* 0x00001403ffff798c */ /* 0x0003e8000b000005 */
[----:B------:R1:W-:Y:S04]  /*43d0*/  ATOMS.OR RZ, [UR5+0x18], R0 ;  /* 0x00001800ffff798c */ /* 0x0003e8000b000005 */
[----:B------:R1:W-:Y:S01]  /*43e0*/  STS [UR6+0x290], R4 ;  /* 0x00029004ff007988 */ /* 0x0003e20008000806 */
[----:B------:R-:W-:Y:S05]  /*43f0*/  BRA `(.L_x_80) ;  /* 0x0000000000107947 */ /* 0x000fea0003800000 */
.L_x_79:
[----:B------:R-:W-:Y:S02]  /*4400*/  MOV R0, 0xffffffff ;  /* 0xffffffff00007802 */ /* 0x000fe40000000f00 */
[----:B------:R-:W-:-:S03]  /*4410*/  MOV R4, 0x4440 ;  /* 0x0000444000047802 */ /* 0x000fc60000000f00 */
[----:B------:R1:W-:Y:S04]  /*4420*/  STS [UR6+0x290], R0 ;  /* 0x00029000ff007988 */ /* 0x0003e80008000806 */
[----:B-1---5:R-:W-:Y:S05]  /*4430*/  CALL.REL.NOINC `($__internal_1_$__cuda_sm10x_tcgen05_guardrail_trap_phase_invalid_during_alloc) ;  /* 0x00000054004c7944 */ /* 0x022fea0003c00000 */
.L_x_80:
[----:B------:R-:W-:Y:S05]  /*4440*/  WARPSYNC.ALL ;  /* 0x0000000000007948 */ /* 0x000fea0003800000 */
[----:B------:R-:W2:Y:S01]  /*4450*/  S2UR UR4, SR_CgaCtaId ;  /* 0x00000000000479c3 */ /* 0x000ea20000008800 */
[----:B------:R-:W-:Y:S01]  /*4460*/  UMOV UR17, 0x400 ;  /* 0x0000040000117882 */ /* 0x000fe20000000000 */
[----:B------:R-:W-:-:S06]  /*4470*/  NOP ;  /* 0x0000000000007918 */ /* 0x000fcc0000000000 */
[----:B------:R-:W-:Y:S06]  /*4480*/  BAR.ARV 0x6, 0xa0 ;  /* 0x0182800000007b1d */ /* 0x000fec0000002000 */
[----:B------:R-:W3:Y:S01]  /*4490*/  LDCU UR5, c[0x0][0x38c] ;  /* 0x00007180ff0577ac */ /* 0x000ee20008000800 */
[----:B------:R-:W-:Y:S01]  /*44a0*/  LOP3.LUT R2, R2, 0xffff, RZ, 0xc0, !PT ;  /* 0x0000ffff02027812 */ /* 0x000fe200078ec0ff */
[----:B------:R-:W-:Y:S01]  /*44b0*/  IMAD.MOV.U32 R11, RZ, RZ, 0x1 ;  /* 0x00000001ff0b7424 */ /* 0x000fe200078e00ff */
[----:B------:R-:W-:Y:S01]  /*44c0*/  CS2R R8, SRZ ;  /* 0x0000000000087805 */ /* 0x000fe2000001ff00 */
[----:B------:R-:W4:Y:S01]  /*44d0*/  LDCU UR8, c[0x0][0x38c] ;  /* 0x00007180ff0877ac */ /* 0x000f220008000800 */
[----:B------:R-:W-:Y:S01]  /*44e0*/  R2UR UR19, R2 ;  /* 0x00000000021372ca */ /* 0x000fe200000e0000 */
[----:B------:R-:W-:Y:S01]  /*44f0*/  IMAD.MOV.U32 R10, RZ, RZ, RZ ;  /* 0x000000ffff0a7224 */ /* 0x000fe200078e00ff */
[----:B------:R-:W-:Y:S01]  /*4500*/  UMOV UR22, URZ ;  /* 0x000000ff00167c82 */ /* 0x000fe20008000000 */
[----:B------:R-:W-:Y:S01]  /*4510*/  UMOV UR14, URZ ;  /* 0x000000ff000e7c82 */ /* 0x000fe20008000000 */
[----:B--2---:R-:W-:Y:S01]  /*4520*/  ULEA UR17, UR4, UR17, 0x18 ;  /* 0x0000001104117291 */ /* 0x004fe2000f8ec0ff */
[----:B------:R-:W-:Y:S01]  /*4530*/  UMOV UR26, 0x0 ;  /* 0x00000000001a7882 */ /* 0x000fe20000000000 */
[----:B------:R-:W-:-:S02]  /*4540*/  UMOV UR27, 0x4100010 ;  /* 0x04100010001b7882 */ /* 0x000fc40000000000 */
[----:B------:R-:W-:Y:S02]  /*4550*/  UIADD3 UR6, UPT, UPT, UR17, 0x3600, URZ ;  /* 0x0000360011067890 */ /* 0x000fe4000fffe0ff */
[----:B------:R-:W-:Y:S02]  /*4560*/  UIADD3 UR7, UPT, UPT, UR17, 0x1d600, URZ ;  /* 0x0001d60011077890 */ /* 0x000fe4000fffe0ff */
[----:B---3--:R-:W-:Y:S01]  /*4570*/  UIADD3 UR5, UPT, UPT, UR5, 0x1f, URZ ;  /* 0x0000001f05057890 */ /* 0x008fe2000fffe0ff */
[----:B-1----:R-:W1:Y:S01]  /*4580*/  LDS R0, [UR17+0x290] ;  /* 0x00029011ff007984 */ /* 0x002e620008000800 */
[----:B------:R-:W-:Y:S02]  /*4590*/  USHF.R.U32.HI UR6, URZ, 0x4, UR6 ;  /* 0x00000004ff067899 */ /* 0x000fe40008011606 */
[----:B------:R-:W-:Y:S02]  /*45a0*/  USHF.R.S32.HI UR4, URZ, 0x1f, UR5 ;  /* 0x0000001fff047899 */ /* 0x000fe40008011405 */
[----:B------:R-:W-:-:S02]  /*45b0*/  ULOP3.LUT UR6, UR6, 0x3fff, URZ, 0xc0, !UPT ;  /* 0x00003fff06067892 */ /* 0x000fc4000f8ec0ff */
[----:B------:R-:W-:Y:S02]  /*45c0*/  ULEA.HI UR4, UR4, UR5, URZ, 0x5 ;  /* 0x0000000504047291 */ /* 0x000fe4000f8f28ff */
[----:B------:R-:W-:Y:S02]  /*45d0*/  USHF.R.U32.HI UR5, URZ, 0x4, UR7 ;  /* 0x00000004ff057899 */ /* 0x000fe40008011607 */
[----:B------:R-:W-:Y:S02]  /*45e0*/  USHF.R.S32.HI UR28, URZ, 0x5, UR4 ;  /* 0x00000005ff1c7899 */ /* 0x000fe40008011404 */
[----:B------:R-:W-:Y:S02]  /*45f0*/  ULOP3.LUT UR5, UR5, 0x3fff, URZ, 0xc0, !UPT ;  /* 0x00003fff05057892 */ /* 0x000fe4000f8ec0ff */
[----:B------:R-:W-:Y:S02]  /*4600*/  UISETP.LT.AND UP0, UPT, UR28, 0x1, UPT ;  /* 0x000000011c00788c */ /* 0x000fe4000bf01270 */
[----:B------:R-:W-:-:S02]  /*4610*/  ULOP3.LUT UR20, UR6, 0x10000, URZ, 0xfc, !UPT ;  /* 0x0001000006147892 */ /* 0x000fc4000f8efcff */
[----:B------:R-:W-:Y:S02]  /*4620*/  USEL UR29, UR28, 0x1, !UP0 ;  /* 0x000000011c1d7887 */ /* 0x000fe4000c000000 */
[----:B------:R-:W-:Y:S02]  /*4630*/  ULOP3.LUT UR21, UR5, 0x10000, URZ, 0xfc, !UPT ;  /* 0x0001000005157892 */ /* 0x000fe4000f8efcff */
[----:B------:R-:W-:Y:S02]  /*4640*/  UIADD3 UR29, UPT, UPT, -UR29, URZ, URZ ;  /* 0x000000ff1d1d7290 */ /* 0x000fe4000fffe1ff */
[----:B----4-:R-:W-:Y:S01]  /*4650*/  UISETP.GE.AND UP4, UPT, UR8, 0x1, UPT ;  /* 0x000000010800788c */ /* 0x010fe2000bf86270 */
[----:B------:R-:W-:Y:S01]  /*4660*/  UMOV UR24, 0x0 ;  /* 0x0000000000187882 */ /* 0x000fe20000000000 */
[----:B------:R-:W-:Y:S01]  /*4670*/  UMOV UR25, 0x4100010 ;  /* 0x0410001000197882 */ /* 0x000fe20000000000 */
[----:B-1----:R-:W-:-:S15]  /*4680*/  R2UR UR30, R0 ;  /* 0x00000000001e72ca */ /* 0x002fde00000e0000 */
.L_x_89:
[----:B------:R-:W-:Y:S02]  /*4690*/  LEA R0, R10, UR17, 0x3 ;  /* 0x000000110a007c11 */ /* 0x000fe4000f8e18ff */
[----:B------:R-:W-:Y:S02]  /*46a0*/  SHF.L.U32 R2, R9, 0x1f, RZ ;  /* 0x0000001f09027819 */ /* 0x000fe400000006ff */
[----:B------:R-:W-:Y:S01]  /*46b0*/  PLOP3.LUT P0, PT, PT, PT, UP4, 0x80, 0x8 ;  /* 0x000000000008781c */ /* 0x000fe20003f0f048 */
[----:B------:R-:W-:Y:S01]  /*46c0*/  VIADD R3, R0, 0x1f0 ;  /* 0x000001f000037836 */ /* 0x000fe20000000000 */
[----:B-1----:R-:W1:Y:S02]  /*46d0*/  SYNCS.PHASECHK.TRANS64.TRYWAIT P1, [R0+URZ+0x1e0], R2 ;  /* 0x0001e002000075a7 */ /* 0x002e6400080211ff */
[----:B-1-3--:R-:W-:Y:S09]  /*46e0*/  @!P1 BRA `(.L_x_83) ;  /* 0x0000004c00149947 */ /* 0x00aff20003800000 */
.L_x_204:
[----:B------:R-:W-:Y:S01]  /*46f0*/  LEA R4, R10, UR17, 0x4 ;  /* 0x000000110a047c11 */ /* 0x000fe2000f8e20ff */
[----:B------:R-:W-:Y:S01]  /*4700*/  @UP4 ULEA UR4, UR14, UR17, 0x3 ;  /* 0x000000110e044291 */ /* 0x000fe2000f8e18ff */
[----:B------:R-:W-:Y:S01]  /*4710*/  PLOP3.LUT P2, PT, PT, PT, PT, 0x80, 0x8 ;  /* 0x000000000008781c */ /* 0x000fe20003f4f070 */
[----:B------:R-:W-:Y:S01]  /*4720*/  ULEA UR23, UR22, UR17, 0x3 ;  /* 0x0000001116177291 */ /* 0x000fe2000f8e18ff */
[----:B------:R-:W-:Y:S02]  /*4730*/  PRMT R3, RZ, 0x654, R3 ;  /* 0x00000654ff037816 */ /* 0x000fe40000000003 */
[----:B------:R-:W2:Y:S01]  /*4740*/  LDS.128 R4, [R4+0x270] ;  /* 0x0002700004047984 */ /* 0x000ea20000000c00 */
[----:B-1----:R-:W-:Y:S02]  /*4750*/  @P0 SHF.L.U32 R2, R8, 0x1f, RZ ;  /* 0x0000001f08020819 */ /* 0x002fe400000006ff */
[----:B------:R-:W-:Y:S01]  /*4760*/  SHF.L.U32 R0, R11, 0x1f, RZ ;  /* 0x0000001f0b007819 */ /* 0x000fe200000006ff */
[----:B------:R-:W-:Y:S01]  /*4770*/  @!PT LDS RZ, [RZ] ;  /* 0x00000000fffff984 */ /* 0x000fe20000000800 */
[----:B------:R-:W-:Y:S01]  /*4780*/  @!PT LDS RZ, [RZ] ;  /* 0x00000000fffff984 */ /* 0x000fe20000000800 */
[----:B------:R-:W-:Y:S01]  /*4790*/  @!PT LDS RZ, [RZ] ;  /* 0x00000000fffff984 */ /* 0x000fe20000000800 */
[----:B------:R-:W-:Y:S01]  /*47a0*/  @!PT LDS RZ, [RZ] ;  /* 0x00000000fffff984 */ /* 0x000fe20000000800 */
[----:B------:R1:W-:Y:S06]  /*47b0*/  MEMBAR.ALL.CTA ;  /* 0x0000000000007992 */ /* 0x0003ec0000008000 */
[----:B-1----:R-:W1:Y:S02]  /*47c0*/  FENCE.VIEW.ASYNC.S ;  /* 0x00000000000073c6 */ /* 0x002e640000000000 */
[----:B-1----:R1:W-:Y:S01]  /*47d0*/  SYNCS.ARRIVE.TRANS64.RED.A1T0 RZ, [R3+URZ], RZ ;  /* 0x000000ff03ff79a7 */ /* 0x0023e200081004ff */
[----:B------:R1:W3:Y:S01]  /*47e0*/  @P0 SYNCS.PHASECHK.TRANS64.TRYWAIT P2, [UR4], R2 ;  /* 0x00000002ff0005a7 */ /* 0x0002e20008041104 */
[----:B------:R-:W-:Y:S01]  /*47f0*/  ULEA.HI UR4, UR22, UR22, URZ, 0x1 ;  /* 0x0000001616047291 */ /* 0x000fe2000f8f08ff */
[----:B--2---:R-:W-:-:S03]  /*4800*/  LOP3.LUT P1, RZ, R6, 0x1, RZ, 0xc0, !PT ;  /* 0x0000000106ff7812 */ /* 0x004fc6000782c0ff */
[----:B------:R-:W-:Y:S02]  /*4810*/  USHF.L.U32 UR18, UR4, 0x5, URZ ;  /* 0x0000000504127899 */ /* 0x000fe400080006ff */
[----:B------:R-:W-:Y:S02]  /*4820*/  ULOP3.LUT UR4, UR4, 0xffe, URZ, 0xc0, !UPT ;  /* 0x00000ffe04047892 */ /* 0x000fe4000f8ec0ff */
[----:B------:R-:W-:Y:S02]  /*4830*/  ULOP3.LUT UR18, UR18, 0xffffffc0, URZ, 0xc0, !UPT ;  /* 0xffffffc012127892 */ /* 0x000fe4000f8ec0ff */
[----:B------:R-:W-:Y:S02]  /*4840*/  UIADD3 UR4, UPT, UPT, -UR4, UR22, URZ ;  /* 0x0000001604047290 */ /* 0x000fe4000fffe1ff */
[----:B------:R-:W-:Y:S01]  /*4850*/  UIADD3 UR18, UPT, UPT, UR30, UR18, URZ ;  /* 0x000000121e127290 */ /* 0x000fe2000fffe0ff */
[----:B------:R-:W2:Y:S03]  /*4860*/  SYNCS.PHASECHK.TRANS64.TRYWAIT P0, [UR23+0x220], R0 ;  /* 0x00022000ff0075a7 */ /* 0x000ea60008001117 */
[----:B------:R-:W-:Y:S01]  /*4870*/  ULEA UR18, UR4, UR18, 0x14 ;  /* 0x0000001204127291 */ /* 0x000fe2000f8ea0ff */
[----:B-123--:R-:W-:Y:S11]  /*4880*/  @!P0 BRA `(.L_x_84) ;  /* 0x0000004800c08947 */ /* 0x00eff60003800000 */
.L_x_206:
[----:B------:R-:W-:Y:S01]  /*4890*/  IADD3 R10, PT, PT, R10, 0x1, RZ ;  /* 0x000000010a0a7810 */ /* 0x000fe20007ffe0ff */
[----:B------:R-:W-:Y:S06]  /*48a0*/  BRA.U !UP4, `(.L_x_85) ;  /* 0x000000010c987547 */ /* 0x000fec000b800000 */
[----:B------:R-:W-:Y:S01]  /*48b0*/  UPLOP3.LUT UP2, UPT, UPT, UPT, UPT, 0x40, 0x4 ;  /* 0x000000000004789c */ /* 0x000fe20003f4e870 */
[----:B------:R-:W-:Y:S01]  /*48c0*/  UMOV UR16, UR29 ;  /* 0x0000001d00107c82 */ /* 0x000fe20008000000 */
[----:B------:R-:W-:Y:S01]  /*48d0*/  UMOV UR15, UR28 ;  /* 0x0000001c000f7c82 */ /* 0x000fe20008000000 */
[----:B------:R-:W-:-:S08]  /*48e0*/  UMOV UR6, UR14 ;  /* 0x0000000e00067c82 */ /* 0x000fd00008000000 */
.L_x_88:
[----:B------:R-:W-:Y:S02]  /*48f0*/  UIADD3 UR16, UPT, UPT, UR16, 0x1, URZ ;  /* 0x0000000110107890 */ /* 0x000fe4000fffe0ff */
[----:B--2---:R-:W-:Y:S02]  /*4900*/  ULEA UR5, UR6, UR17, 0x3 ;  /* 0x0000001106057291 */ /* 0x004fe4000f8e18ff */
[----:B------:R-:W-:Y:S01]  /*4910*/  UISETP.NE.AND UP3, UPT, UR16, URZ, UPT ;  /* 0x000000ff1000728c */ /* 0x000fe2000bf65270 */
[----:B---3--:R-:W-:Y:S10]  /*4920*/  @P2 BRA `(.L_x_86) ;  /* 0x00000000000c2947 */ /* 0x008ff40003800000 */
[----:B-1----:R-:W-:Y:S04]  /*4930*/  SHF.L.U32 R2, R8, 0x1f, RZ ;  /* 0x0000001f08027819 */ /* 0x002fe800000006ff */
[----:B------:R-:W1:Y:S02]  /*4940*/  SYNCS.PHASECHK.TRANS64.TRYWAIT P0, [UR5], R2 ;  /* 0x00000002ff0075a7 */ /* 0x000e640008001105 */
[----:B-1----:R-:W-:Y:S05]  /*4950*/  @!P0 BRA `(.L_x_87) ;  /* 0x0000004800a48947 */ /* 0x002fea0003800000 */
.L_x_86:
[----:B------:R-:W-:Y:S01]  /*4960*/  UISETP.NE.AND UP0, UPT, UR15, 0x1, UPT ;  /* 0x000000010f00788c */ /* 0x000fe2000bf05270 */
[----:B------:R-:W-:Y:S01]  /*4970*/  PLOP3.LUT P2, PT, PT, PT, PT, 0x80, 0x8 ;  /* 0x000000000008781c */ /* 0x000fe20003f4f070 */
[----:B------:R-:W-:Y:S02]  /*4980*/  UIADD3 UR4, UPT, UPT, UR6, 0x1, URZ ;  /* 0x0000000106047890 */ /* 0x000fe4000fffe0ff */
[----:B------:R-:W-:Y:S02]  /*4990*/  ULEA UR12, UR6, UR21, 0x8 ;  /* 0x00000015060c7291 */ /* 0x000fe4000f8e40ff */
[----:B------:R-:W-:Y:S01]  /*49a0*/  UISETP.NE.AND UP1, UPT, UR4, 0x1a, UPT ;  /* 0x0000001a0400788c */ /* 0x000fe2000bf25270 */
[----:B------:R-:W-:Y:S01]  /*49b0*/  PLOP3.LUT P0, PT, PT, PT, UP0, 0x80, 0x8 ;  /* 0x000000000008781c */ /* 0x000fe20003f0f008 */
[----:B------:R-:W-:Y:S02]  /*49c0*/  UIADD3 UR10, UPT, UPT, UR12, 0x2, URZ ;  /* 0x000000020c0a7890 */ /* 0x000fe4000fffe0ff */
[----:B------:R-:W-:Y:S02]  /*49d0*/  USEL UR7, URZ, 0x1, UP1 ;  /* 0x00000001ff077887 */ /* 0x000fe40008800000 */
[----:B------:R-:W-:Y:S02]  /*49e0*/  USEL UR14, UR4, URZ, UP1 ;  /* 0x000000ff040e7287 */ /* 0x000fe40008800000 */
[----:B------:R-:W-:Y:S02]  /*49f0*/  UIADD3 UR15, UPT, UPT, UR15, -0x1, URZ ;  /* 0xffffffff0f0f7890 */ /* 0x000fe4000fffe0ff */
[----:B------:R-:W-:Y:S01]  /*4a00*/  @UP0 ULEA UR4, UR14, UR17, 0x3 ;  /* 0x000000110e040291 */ /* 0x000fe2000f8e18ff */
[----:B------:R-:W-:Y:S01]  /*4a10*/  LOP3.LUT R8, R8, UR7, RZ, 0x3c, !PT ;  /* 0x0000000708087c12 */ /* 0x000fe2000f8e3cff */
[----:B------:R-:W-:Y:S01]  /*4a20*/  UIADD3 UR7, UPT, UPT, UR5, 0xd0, URZ ;  /* 0x000000d005077890 */ /* 0x000fe2000fffe0ff */
[----:B------:R-:W-:Y:S02]  /*4a30*/  UMOV UR13, 0x80004020 ;  /* 0x80004020000d7882 */ /* 0x000fe40000000000 */
[----:B-1----:R-:W-:Y:S01]  /*4a40*/  @P0 SHF.L.U32 R0, R8, 0x1f, RZ ;  /* 0x0000001f08000819 */ /* 0x002fe200000006ff */
[----:B------:R-:W-:Y:S01]  /*4a50*/  UMOV UR5, 0x80004020 ;  /* 0x8000402000057882 */ /* 0x000fe20000000000 */
[----:B------:R-:W-:Y:S01]  /*4a60*/  UMOV UR11, 0x80004020 ;  /* 0x80004020000b7882 */ /* 0x000fe20000000000 */
[----:B------:R-:W-:Y:S01]  /*4a70*/  UMOV UR9, 0x80004020 ;  /* 0x8000402000097882 */ /* 0x000fe20000000000 */
[----:B------:R2:W3:Y:S01]  /*4a80*/  @P0 SYNCS.PHASECHK.TRANS64.TRYWAIT P2, [UR4], R0 ;  /* 0x00000000ff0005a7 */ /* 0x0004e20008041104 */
[----:B------:R-:W-:Y:S03]  /*4a90*/  ULEA UR4, UR6, UR20, 0x8 ;  /* 0x0000001406047291 */ /* 0x000fe6000f8e40ff */
[----:B------:R-:W-:Y:S01]  /*4aa0*/  UMOV UR6, UR14 ;  /* 0x0000000e00067c82 */ /* 0x000fe20008000000 */
[----:B------:R-:W-:Y:S05]  /*4ab0*/  UIADD3 UR8, UPT, UPT, UR4, 0x2, URZ ;  /* 0x0000000204087890 */ /* 0x000fea000fffe0ff */
[----:B------:R2:W-:Y:S01]  /*4ac0*/  UTCHMMA gdesc[UR4], gdesc[UR12], tmem[UR18], tmem[UR26], idesc[UR27], UP2 ;  /* 0x00ff1a0c040075ea */ /* 0x0005e20009000012 */
[----:B------:R-:W-:Y:S03]  /*4ad0*/  UPLOP3.LUT UP2, UPT, UPT, UPT, UPT, 0x80, 0x8 ;  /* 0x000000000008789c */ /* 0x000fe60003f4f070 */
[----:B------:R2:W-:Y:S01]  /*4ae0*/  UTCHMMA gdesc[UR8], gdesc[UR10], tmem[UR18], tmem[UR24], idesc[UR25], UPT ;  /* 0x00ff180a080075ea */ /* 0x0005e2000b800012 */
[----:B------:R2:W-:Y:S01]  /*4af0*/  UTCBAR.MULTICAST [UR7], URZ, UR19 ;  /* 0x000000ff070073e9 */ /* 0x0005e20008000813 */
[----:B------:R-:W-:Y:S06]  /*4b00*/  BRA.U UP3, `(.L_x_88) ;  /* 0xfffffffd03787547 */ /* 0x000fec000b83ffff */
.L_x_85:
[----:B--2---:R-:W-:Y:S01]  /*4b10*/  UIADD3 UR4, UPT, UPT, UR22, 0x1, URZ ;  /* 0x0000000116047890 */ /* 0x004fe2000fffe0ff */
[C---:B------:R-:W-:Y:S01]  /*4b20*/  ISETP.NE.AND P0, PT, R10.reuse, 0x2, PT ;  /* 0x000000020a00780c */ /* 0x040fe20003f05270 */
[----:B------:R-:W-:Y:S02]  /*4b30*/  UIADD3 UR5, UPT, UPT, UR23, 0x200, URZ ;  /* 0x0000020017057890 */ /* 0x000fe4000fffe0ff */
[----:B------:R-:W-:Y:S01]  /*4b40*/  UISETP.NE.AND UP0, UPT, UR4, 0x4, UPT ;  /* 0x000000040400788c */ /* 0x000fe2000bf05270 */
[----:B-1----:R-:W-:Y:S02]  /*4b50*/  SEL R0, RZ, 0x1, P0 ;  /* 0x00000001ff007807 */ /* 0x002fe40000000000 */
[----:B------:R-:W-:Y:S01]  /*4b60*/  SEL R10, R10, RZ, P0 ;  /* 0x000000ff0a0a7207 */ /* 0x000fe20000000000 */
[----:B------:R-:W-:Y:S01]  /*4b70*/  USEL UR6, URZ, 0x1, UP0 ;  /* 0x00000001ff067887 */ /* 0x000fe20008000000 */
[----:B------:R-:W-:Y:S01]  /*4b80*/  LOP3.LUT R9, R9, R0, RZ, 0x3c, !PT ;  /* 0x0000000009097212 */ /* 0x000fe200078e3cff */
[----:B------:R-:W-:Y:S01]  /*4b90*/  USEL UR22, UR4, URZ, UP0 ;  /* 0x000000ff04167287 */ /* 0x000fe20008000000 */
[----:B------:R1:W-:Y:S03]  /*4ba0*/  UTCBAR [UR5], URZ ;  /* 0x000000ff050073e9 */ /* 0x0003e600080000ff */
[----:B------:R-:W-:Y:S01]  /*4bb0*/  LOP3.LUT R11, R11, UR6, RZ, 0x3c, !PT ;  /* 0x000000060b0b7c12 */ /* 0x000fe2000f8e3cff */
[----:B------:R-:W-:Y:S07]  /*4bc0*/  @P1 BRA `(.L_x_89) ;  /* 0xfffffff800b01947 */ /* 0x000fee000383ffff */
[----:B------:R-:W2:Y:S01]  /*4bd0*/  S2UR UR8, SR_CgaCtaId ;  /* 0x00000000000879c3 */ /* 0x000ea20000008800 */
[----:B------:R-:W-:Y:S01]  /*4be0*/  ELECT P0, URZ, PT ;  /* 0x0000000000ff782f */ /* 0x000fe20003800000 */
[----:B------:R-:W-:Y:S01]  /*4bf0*/  IMAD.MOV.U32 R0, RZ, RZ, 0x1 ;  /* 0x00000001ff007424 */ /* 0x000fe200078e00ff */
[----:B------:R-:W-:Y:S01]  /*4c00*/  UIADD3 UR17, UPT, UPT, UR17, 0x220, URZ ;  /* 0x0000022011117890 */ /* 0x000fe2000fffe0ff */
[----:B------:R-:W-:Y:S01]  /*4c10*/  SHF.L.U32 R2, R11, 0x1f, RZ ;  /* 0x0000001f0b027819 */ /* 0x000fe200000006ff */
[----:B------:R-:W-:-:S03]  /*4c20*/  UMOV UR4, 0x40 ;  /* 0x0000004000047882 */ /* 0x000fc60000000000 */
[----:B------:R-:W-:Y:S01]  /*4c30*/  UVIRTCOUNT.DEALLOC.SMPOOL 0x80 ;  /* 0x000000800000784c */ /* 0x000fe20000000000 */
[----:B--2---:R-:W-:Y:S02]  /*4c40*/  ULEA UR8, UR8, UR4, 0x18 ;  /* 0x0000000408087291 */ /* 0x004fe4000f8ec0ff */
[----:B------:R-:W-:-:S07]  /*4c50*/  ULEA UR4, UR22, UR17, 0x3 ;  /* 0x0000001116047291 */ /* 0x000fce000f8e18ff */
[----:B------:R2:W-:Y:S02]  /*4c60*/  @P0 STS.U8 [UR8+0x1c], R0 ;  /* 0x00001c00ff000988 */ /* 0x0005e40008000008 */
[----:B------:R-:W4:Y:S02]  /*4c70*/  SYNCS.PHASECHK.TRANS64.TRYWAIT P0, [UR4], R2 ;  /* 0x00000002ff0075a7 */ /* 0x000f240008001104 */
[----:B--2-4-:R-:W-:Y:S05]  /*4c80*/  @!P0 BRA `(.L_x_90) ;  /* 0x0000004400f08947 */ /* 0x014fea0003800000 */
.L_x_209:
[----:B------:R-:W-:-:S04]  /*4c90*/  UIADD3 UR4, UPT, UPT, UR22, 0x1, URZ ;  /* 0x0000000116047890 */ /* 0x000fc8000fffe0ff */
[----:B------:R-:W-:-:S04]  /*4ca0*/  UISETP.NE.AND UP0, UPT, UR4, 0x4, UPT ;  /* 0x000000040400788c */ /* 0x000fc8000bf05270 */
[----:B------:R-:W-:Y:S02]  /*4cb0*/  USEL UR6, URZ, 0x1, UP0 ;  /* 0x00000001ff067887 */ /* 0x000fe40008000000 */
[----:B------:R-:W-:-:S04]  /*4cc0*/  USEL UR4, UR4, URZ, UP0 ;  /* 0x000000ff04047287 */ /* 0x000fc80008000000 */
[----:B-1----:R-:W-:Y:S01]  /*4cd0*/  ULEA UR5, UR4, UR17, 0x3 ;  /* 0x0000001104057291 */ /* 0x002fe2000f8e18ff */
[----:B--2---:R-:W-:-:S04]  /*4ce0*/  LOP3.LUT R2, R11, UR6, RZ, 0x3c, !PT ;  /* 0x000000060b027c12 */ /* 0x004fc8000f8e3cff */
[----:B------:R-:W-:-:S04]  /*4cf0*/  SHF.L.U32 R3, R2, 0x1f, RZ ;  /* 0x0000001f02037819 */ /* 0x000fc800000006ff */
[----:B------:R-:W1:Y:S02]  /*4d00*/  SYNCS.PHASECHK.TRANS64.TRYWAIT P0, [UR5], R3 ;  /* 0x00000003ff0075a7 */ /* 0x000e640008001105 */
[----:B-1----:R-:W-:Y:S05]  /*4d10*/  @!P0 BRA `(.L_x_91) ;  /* 0x0000004400e48947 */ /* 0x002fea0003800000 */
.L_x_211:
        /* <DEDUP_REMOVED lines=9> */
.L_x_213:
[----:B------:R-:W-:-:S04]  /*4db0*/  UIADD3 UR4, UPT, UPT, UR4, 0x1, URZ ;  /* 0x0000000104047890 */ /* 0x000fc8000fffe0ff */
[----:B------:R-:W-:-:S04]  /*4dc0*/  UISETP.NE.AND UP0, UPT, UR4, 0x4, UPT ;  /* 0x000000040400788c */ /* 0x000fc8000bf05270 */
[----:B------:R-:W-:Y:S02]  /*4dd0*/  USEL UR5, URZ, 0x1, UP0 ;  /* 0x00000001ff057887 */ /* 0x000fe40008000000 */
[----:B------:R-:W-:-:S04]  /*4de0*/  USEL UR4, UR4, URZ, UP0 ;  /* 0x000000ff04047287 */ /* 0x000fc80008000000 */
[----:B------:R-:W-:Y:S01]  /*4df0*/  ULEA UR4, UR4, UR17, 0x3 ;  /* 0x0000001104047291 */ /* 0x000fe2000f8e18ff */
[----:B------:R-:W-:-:S04]  /*4e00*/  LOP3.LUT R2, R2, UR5, RZ, 0x3c, !PT ;  /* 0x0000000502027c12 */ /* 0x000fc8000f8e3cff */
[----:B------:R-:W-:-:S04]  /*4e10*/  SHF.L.U32 R2, R2, 0x1f, RZ ;  /* 0x0000001f02027819 */ /* 0x000fc800000006ff */
[----:B------:R-:W2:Y:S02]  /*4e20*/  SYNCS.PHASECHK.TRANS64.TRYWAIT P0, [UR4], R2 ;  /* 0x00000002ff0075a7 */ /* 0x000ea40008001104 */
[----:B--2---:R-:W-:Y:S05]  /*4e30*/  @!P0 BRA `(.L_x_93) ;  /* 0x0000004400cc8947 */ /* 0x004fea0003800000 */
.L_x_215:
[----:B------:R-:W-:Y:S01]  /*4e40*/  NOP ;  /* 0x0000000000007918 */ /* 0x000fe20000000000 */
[----:B-1----:R-:W1:Y:S01]  /*4e50*/  LDS R0, [UR8+0x14] ;  /* 0x00001408ff007984 */ /* 0x002e620008000800 */
[----:B------:R-:W-:Y:S01]  /*4e60*/  ULOP3.LUT UR4, UR30, 0xffff, URZ, 0xc0, !UPT ;  /* 0x0000ffff1e047892 */ /* 0x000fe2000f8ec0ff */
[----:B------:R-:W-:Y:S01]  /*4e70*/  UMOV UR5, 0xffff ;  /* 0x0000ffff00057882 */ /* 0x000fe20000000000 */
[----:B------:R-:W-:Y:S02]  /*4e80*/  UMOV UR6, 0x1 ;  /* 0x0000000100067882 */ /* 0x000fe40000000000 */
[----:B------:R-:W-:-:S04]  /*4e90*/  USHF.R.U32.HI UR4, URZ, 0x5, UR4 ;  /* 0x00000005ff047899 */ /* 0x000fc80008011604 */
[----:B------:R-:W-:Y:S02]  /*4ea0*/  USHF.L.U32 UR5, UR5, UR4, URZ ;  /* 0x0000000405057299 */ /* 0x000fe400080006ff */
[----:B------:R-:W-:-:S04]  /*4eb0*/  USHF.L.U32 UR4, UR6, UR4, URZ ;  /* 0x0000000406047299 */ /* 0x000fc800080006ff */
[----:B-1----:R-:W-:-:S04]  /*4ec0*/  LOP3.LUT R0, R0, UR5, RZ, 0xc0, !PT ;  /* 0x0000000500007c12 */ /* 0x002fc8000f8ec0ff */
[----:B------:R-:W-:-:S13]  /*4ed0*/  ISETP.NE.AND P0, PT, R0, UR5, PT ;  /* 0x0000000500007c0c */ /* 0x000fda000bf05270 */
[----:B------:R-:W-:Y:S05]  /*4ee0*/  @P0 BRA `(.L_x_94) ;  /* 0x0000000000580947 */ /* 0x000fea0003800000 */
[----:B------:R-:W1:Y:S02]  /*4ef0*/  LDS R0, [UR8+0x18] ;  /* 0x00001808ff007984 */ /* 0x000e640008000800 */
[----:B-1----:R-:W-:-:S04]  /*4f00*/  LOP3.LUT R0, R0, UR4, RZ, 0xc0, !PT ;  /* 0x0000000400007c12 */ /* 0x002fc8000f8ec0ff */
[----:B------:R-:W-:-:S13]  /*4f10*/  ISETP.NE.AND P0, PT, R0, UR4, PT ;  /* 0x0000000400007c0c */ /* 0x000fda000bf05270 */
[----:B------:R-:W-:Y:S05]  /*4f20*/  @P0 BRA `(.L_x_95) ;  /* 0x00000000003c0947 */ /* 0x000fea0003800000 */
[----:B------:R-:W1:Y:S01]  /*4f30*/  S2R R2, SR_LANEID ;  /* 0x0000000000027919 */ /* 0x000e620000000000 */
[----:B------:R-:W-:-:S06]  /*4f40*/  ULOP3.LUT UR5, URZ, UR5, URZ, 0x33, !UPT ;  /* 0x00000005ff057292 */ /* 0x000fcc000f8e33ff */
[----:B------:R-:W-:-:S04]  /*4f50*/  IMAD.U32 R0, RZ, RZ, UR5 ;  /* 0x00000005ff007e24 */ /* 0x000fc8000f8e00ff */
[----:B------:R2:W4:Y:S02]  /*4f60*/  REDUX UR7, R0 ;  /* 0x00000000000773c4 */ /* 0x0005240000000000 */
[----:B------:R1:W-:Y:S01]  /*4f70*/  UTCATOMSWS.AND URZ, UR5 ;  /* 0x0000000500ff79e3 */ /* 0x0003e20008000000 */
[----:B--2---:R-:W-:Y:S01]  /*4f80*/  LOP3.LUT R0, RZ, UR4, RZ, 0x33, !PT ;  /* 0x00000004ff007c12 */ /* 0x004fe2000f8e33ff */
[----:B------:R-:W-:Y:S02]  /*4f90*/  VOTEU.ANY UR4, UPT, PT ;  /* 0x0000000000047886 */ /* 0x000fe400038e0100 */
[----:B------:R-:W-:Y:S02]  /*4fa0*/  UFLO.U32 UR4, UR4 ;  /* 0x00000004000472bd */ /* 0x000fe400080e0000 */
[----:B------:R-:W2:Y:S04]  /*4fb0*/  REDUX UR6, R0 ;  /* 0x00000000000673c4 */ /* 0x000ea80000000000 */
[----:B-1----:R-:W-:-:S02]  /*4fc0*/  ISETP.EQ.U32.AND P0, PT, R2, UR4, PT ;  /* 0x0000000402007c0c */ /* 0x002fc4000bf02070 */
[----:B----4-:R-:W-:-:S11]  /*4fd0*/  MOV R2, UR7 ;  /* 0x0000000700027c02 */ /* 0x010fd60008000f00 */
[----:B------:R1:W-:Y:S01]  /*4fe0*/  @P0 ATOMS.AND RZ, [UR8+0x14], R2 ;  /* 0x00001402ffff098c */ /* 0x0003e2000a800008 */
[----:B--2---:R-:W-:-:S05]  /*4ff0*/  IMAD.U32 R0, RZ, RZ, UR6 ;  /* 0x00000006ff007e24 */ /* 0x004fca000f8e00ff */
[----:B------:R1:W-:Y:S01]  /*5000*/  @P0 ATOMS.AND RZ, [UR8+0x18], R0 ;  /* 0x00001800ffff098c */ /* 0x0003e2000a800008 */
[----:B------:R-:W-:Y:S05]  /*5010*/  BRA `(.L_x_96) ;  /* 0x0000000000147947 */ /* 0x000fea0003800000 */
.L_x_95:
[----:B------:R-:W-:Y:S02]  /*5020*/  MOV R2, 0x5040 ;  /* 0x0000504000027802 */ /* 0x000fe40000000f00 */
[----:B---3-5:R-:W-:Y:S05]  /*5030*/  CALL.REL.NOINC `($__internal_0_$__cuda_sm10x_tcgen05_guardrail_trap_col_being_dealloced_not_returned_by_alloc) ;  /* 0x0000004800407944 */ /* 0x028fea0003c00000 */
[----:B------:R-:W-:Y:S05]  /*5040*/  BRA `(.L_x_96) ;  /* 0x0000000000087947 */ /* 0x000fea0003800000 */
.L_x_94:
[----:B------:R-:W-:Y:S02]  /*5050*/  MOV R2, 0x5070 ;  /* 0x0000507000027802 */ /* 0x000fe40000000f00 */
[----:B---3-5:R-:W-:Y:S05]  /*5060*/  CALL.REL.NOINC `($__internal_2_$__cuda_sm10x_tcgen05_guardrail_trap_unallocated_columns_being_dealloced) ;  /* 0x00000048004c7944 */ /* 0x028fea0003c00000 */
.L_x_96:
[----:B------:R-:W-:Y:S01]  /*5070*/  NOP ;  /* 0x0000000000007918 */ /* 0x000fe20000000000 */
[----:B------:R-:W-:Y:S05]  /*5080*/  EXIT ;  /* 0x000000000000794d */ /* 0x000fea0003800000 */
.L_x_78:
[----:B------:R-:W-:-:S09]  /*5090*/  UISETP.NE.OR UP0, UPT, UR20, 0x3, !UP3 ;  /* 0x000000031400788c */ /* 0x000fd2000df05670 */
[----:B------:R-:W-:Y:S05]  /*50a0*/  BRA.U UP0, `(.L_x_97) ;  /* 0x0000000d00f07547 */ /* 0x000fea000b800000 */
[----:B------:R-:W1:Y:S01]  /*50b0*/  LDCU UR27, c[0x0][0x370] ;  /* 0x00006e00ff1b77ac */ /* 0x000e620008000800 */
[----:B------:R-:W2:Y:S01]  /*50c0*/  LDC.64 R16, c[0x0][0x348] ;  /* 0x0000d200ff107b82 */ /* 0x000ea20000000a00 */
[----:B------:R-:W-:Y:S02]  /*50d0*/  HFMA2 R13, -RZ, RZ, 0, 0 ;  /* 0x00000000ff0d7431 */ /* 0x000fe400000001ff */
[----:B------:R-:W-:Y:S01]  /*50e0*/  IMAD.MOV.U32 R15, RZ, RZ, 0x1 ;  /* 0x00000001ff0f7424 */ /* 0x000fe200078e00ff */
[----:B------:R-:W1:Y:S01]  /*50f0*/  LDCU.128 UR44, c[0x0][0xb10] ;  /* 0x00016200ff2c77ac */ /* 0x000e620008000c00 */
[----:B------:R-:W-:Y:S01]  /*5100*/  IMAD.MOV.U32 R14, RZ, RZ, RZ ;  /* 0x000000ffff0e7224 */ /* 0x000fe200078e00ff */
[----:B------:R-:W-:Y:S01]  /*5110*/  MOV R7, 0x1000 ;  /* 0x0000100000077802 */ /* 0x000fe20000000f00 */
[----:B------:R-:W3:Y:S01]  /*5120*/  LDCU UR26, c[0x0][0x374] ;  /* 0x00006e80ff1a77ac */ /* 0x000ee20008000800 */
[----:B------:R-:W4:Y:S01]  /*5130*/  LDC.64 R2, c[0x0][0x888] ;  /* 0x00022200ff027b82 */ /* 0x000f220000000a00 */
[----:B------:R-:W3:Y:S01]  /*5140*/  LDCU UR15, c[0x0][0xb0c] ;  /* 0x00016180ff0f77ac */ /* 0x000ee20008000800 */
[----:B------:R-:W3:Y:S06]  /*5150*/  LDCU UR31, c[0x0][0xb20] ;  /* 0x00016400ff1f77ac */ /* 0x000eec0008000800 */
[----:B------:R-:W2:Y:S01]  /*5160*/  LDC.64 R4, c[0x0][0x890] ;  /* 0x00022400ff047b82 */ /* 0x000ea20000000a00 */
[----:B------:R-:W3:Y:S01]  /*5170*/  LDCU UR4, c[0x0][0xb30] ;  /* 0x00016600ff0477ac */ /* 0x000ee20008000800 */
[----:B-1----:R-:W-:-:S02]  /*5180*/  UIMAD.WIDE.U32 UR6, UR27, UR44, URZ ;  /* 0x0000002c1b0672a5 */ /* 0x002fc4000f8e00ff */
[----:B---3--:R-:W-:Y:S01]  /*5190*/  UIMAD.WIDE.U32 UR8, UR26, UR47, URZ ;  /* 0x0000002f1a0872a5 */ /* 0x008fe2000f8e00ff */
[----:B------:R-:W-:Y:S01]  /*51a0*/  UMOV UR24, 0x400 ;  /* 0x0000040000187882 */ /* 0x000fe20000000000 */
[----:B------:R-:W-:-:S03]  /*51b0*/  UPLOP3.LUT UP3, UPT, UPT, UPT, UPT, 0x40, 0x4 ;  /* 0x000000000004789c */ /* 0x000fc60003f6e870 */
[----:B------:R-:W-:Y:S01]  /*51c0*/  UMOV UR6, UR7 ;  /* 0x0000000700067c82 */ /* 0x000fe20008000000 */
[----:B------:R-:W-:Y:S01]  /*51d0*/  UISETP.GE.AND UP0, UPT, UR40, 0x1, UPT ;  /* 0x000000012800788c */ /* 0x000fe2000bf06270 */
[----:B------:R-:W-:Y:S01]  /*51e0*/  UMOV UR28, UR9 ;  /* 0x00000009001c7c82 */ /* 0x000fe20008000000 */
[----:B------:R-:W-:Y:S01]  /*51f0*/  UISETP.NE.AND UP4, UPT, UR40, 0x1, UPT ;  /* 0x000000012800788c */ /* 0x000fe2000bf85270 */
[----:B------:R-:W1:Y:S01]  /*5200*/  LDCU.64 UR16, c[0x0][0xb28] ;  /* 0x00016500ff1077ac */ /* 0x000e620008000a00 */
[----:B------:R-:W-:Y:S02]  /*5210*/  ULEA UR24, UR54, UR24, 0x18 ;  /* 0x0000001836187291 */ /* 0x000fe4000f8ec0ff */
[----:B------:R-:W-:Y:S02]  /*5220*/  UISETP.NE.AND UP6, UPT, UR15, 0x1, UPT ;  /* 0x000000010f00788c */ /* 0x000fe4000bfc5270 */
[----:B------:R-:W-:Y:S02]  /*5230*/  UISETP.NE.AND UP5, UPT, UR46, 0x1, UPT ;  /* 0x000000012e00788c */ /* 0x000fe4000bfa5270 */
[----:B------:R-:W-:-:S02]  /*5240*/  USHF.R.U32.HI UR30, URZ, UR45, UR6 ;  /* 0x0000002dff1e7299 */ /* 0x000fc40008011606 */
[----:B------:R-:W-:Y:S02]  /*5250*/  USHF.R.U32.HI UR28, URZ, UR31, UR28 ;  /* 0x0000001fff1c7299 */ /* 0x000fe4000801161c */
[----:B------:R-:W-:Y:S01]  /*5260*/  UISETP.NE.AND UP2, UPT, UR4, 0x1, UPT ;  /* 0x000000010400788c */ /* 0x000fe2000bf45270 */
[----:B------:R-:W-:-:S10]  /*5270*/  UMOV UR12, URZ ;  /* 0x000000ff000c7c82 */ /* 0x000fd40008000000 */
.L_x_106:
[C---:B------:R-:W-:Y:S02]  /*5280*/  LEA R12, R14.reuse, UR24, 0x3 ;  /* 0x000000180e0c7c11 */ /* 0x040fe4000f8e18ff */
[----:B------:R-:W-:Y:S02]  /*5290*/  SHF.L.U32 R0, R13, 0x1f, RZ ;  /* 0x0000001f0d007819 */ /* 0x000fe400000006ff */
[----:B------:R-:W-:Y:S02]  /*52a0*/  LEA R8, R14, UR24, 0x4 ;  /* 0x000000180e087c11 */ /* 0x000fe4000f8e20ff */
[----:B---3--:R-:W3:Y:S02]  /*52b0*/  SYNCS.PHASECHK.TRANS64.TRYWAIT P0, [R12+URZ+0x1e0], R0 ;  /* 0x0001e0000c0075a7 */ /* 0x008ee400080011ff */
[----:B---3--:R-:W-:Y:S05]  /*52c0*/  @!P0 BRA `(.L_x_98) ;  /* 0x0000004000c08947 */ /* 0x008fea0003800000 */
.L_x_216:
[----:B------:R-:W1:Y:S01]  /*52d0*/  LDS.128 R8, [R8+0x270] ;  /* 0x0002700008087984 */ /* 0x000e620000000c00 */
[----:B------:R-:W-:Y:S01]  /*52e0*/  UISETP.GE.AND UP0, UPT, UR40, 0x1, UPT ;  /* 0x000000012800788c */ /* 0x000fe2000bf06270 */
[----:B------:R-:W-:Y:S01]  /*52f0*/  @!PT LDS RZ, [RZ] ;  /* 0x00000000fffff984 */ /* 0x000fe20000000800 */
[----:B------:R-:W-:Y:S01]  /*5300*/  @!PT LDS RZ, [RZ] ;  /* 0x00000000fffff984 */ /* 0x000fe20000000800 */
[----:B------:R-:W-:Y:S01]  /*5310*/  @!PT LDS RZ, [RZ] ;  /* 0x00000000fffff984 */ /* 0x000fe20000000800 */
[----:B------:R-:W-:Y:S01]  /*5320*/  @!PT LDS RZ, [RZ] ;  /* 0x00000000fffff984 */ /* 0x000fe20000000800 */
[----:B------:R2:W-:Y:S06]  /*5330*/  MEMBAR.ALL.CTA ;  /* 0x0000000000007992 */ /* 0x0005ec0000008000 */
[----:B--2---:R-:W2:Y:S01]  /*5340*/  FENCE.VIEW.ASYNC.S ;  /* 0x00000000000073c6 */ /* 0x004ea20000000000 */
[----:B-1----:R-:W-:Y:S11]  /*5350*/  LOP3.LUT P0, RZ, R10, 0x1, RZ, 0xc0, !PT ;  /* 0x000000010aff7812 */ /* 0x002ff6000780c0ff */
[----:B------:R-:W-:Y:S02]  /*5360*/  @!UPT UIADD3 URZ, UPT, UPT, URZ, URZ, URZ ;  /* 0x000000fffffff290 */ /* 0x000fe4000fffe0ff */
[----:B--2---:R-:W-:Y:S01]  /*5370*/  VOTEU.ANY UP1, P0 ;  /* 0x0000000000ff7886 */ /* 0x004fe20000020100 */
[----:B------:R-:W-:Y:S11]  /*5380*/  PLOP3.LUT P0, PT, PT, PT, UP1, 0x80, 0x8 ;  /* 0x000000000008781c */ /* 0x000ff60003f0f018 */
[----:B------:R-:W-:Y:S02]  /*5390*/  @!UPT UIADD3 URZ, UPT, UPT, URZ, URZ, URZ ;  /* 0x000000fffffff290 */ /* 0x000fe4000fffe0ff */
[----:B---3--:R-:W-:Y:S02]  /*53a0*/  @P0 SHF.R.U32.HI R0, RZ, 0x10, R9 ;  /* 0x00000010ff000819 */ /* 0x008fe40000011609 */
[----:B------:R-:W-:Y:S02]  /*53b0*/  @P0 MOV R6, R8 ;  /* 0x0000000800060202 */ /* 0x000fe40000000f00 */
[----:B------:R-:W-:Y:S01]  /*53c0*/  @P0 R2UR UR4, R0 ;  /* 0x00000000000402ca */ /* 0x000fe200000e0000 */
[----:B------:R-:W-:Y:S01]  /*53d0*/  VIADD R0, R12, 0x1f0 ;  /* 0x000001f00c007836 */ /* 0x000fe20000000000 */
[----:B------:R-:W-:Y:S02]  /*53e0*/  @P0 LOP3.LUT R8, R9, 0xffff, RZ, 0xc0, !PT ;  /* 0x0000ffff09080812 */ /* 0x000fe400078ec0ff */
[----:B------:R-:W-:Y:S02]  /*53f0*/  @P0 R2UR UR6, R6 ;  /* 0x00000000060602ca */ /* 0x000fe400000e0000 */
[----:B------:R-:W-:Y:S02]  /*5400*/  PRMT R0, RZ, 0x654, R0 ;  /* 0x00000654ff007816 */ /* 0x000fe40000000000 */
[----:B------:R-:W-:Y:S02]  /*5410*/  @P0 R2UR UR5, R8 ;  /* 0x00000000080502ca */ /* 0x000fe400000e0000 */
[----:B------:R1:W-:Y:S03]  /*5420*/  SYNCS.ARRIVE.TRANS64.RED.A1T0 RZ, [R0+URZ], RZ ;  /* 0x000000ff00ff79a7 */ /* 0x0003e600081004ff */
[----:B------:R-:W-:Y:S04]  /*5430*/  @UP1 UMOV UR25, UR4 ;  /* 0x0000000400191c82 */ /* 0x000fe80008000000 */
[----:B------:R-:W-:Y:S04]  /*5440*/  @UP1 UMOV UR14, UR6 ;  /* 0x00000006000e1c82 */ /* 0x000fe80008000000 */
[----:B------:R-:W-:Y:S01]  /*5450*/  @UP1 UMOV UR13, UR5 ;  /* 0x00000005000d1c82 */ /* 0x000fe20008000000 */
[----:B------:R-:W-:Y:S05]  /*5460*/  BRA.U !UP0, `(.L_x_99) ;  /* 0x0000000108a47547 */ /* 0x000fea000b800000 */
[----:B------:R-:W-:Y:S02]  /*5470*/  UIMAD.WIDE.U32 UR8, UR13, UR47, URZ ;  /* 0x0000002f0d0872a5 */ /* 0x000fe4000f8e00ff */
[----:B------:R-:W-:Y:S02]  /*5480*/  UIMAD.WIDE.U32 UR10, UR14, UR44, URZ ;  /* 0x0000002c0e0a72a5 */ /* 0x000fe4000f8e00ff */
[----:B------:R-:W-:Y:S02]  /*5490*/  USEL UR4, UR26, UR28, !UP5 ;  /* 0x0000001c1a047287 */ /* 0x000fe4000e800000 */
[----:B------:R-:W-:Y:S02]  /*54a0*/  USEL UR7, UR27, UR30, !UP6 ;  /* 0x0000001e1b077287 */ /* 0x000fe4000f000000 */
[----:B------:R-:W-:Y:S02]  /*54b0*/  UIMAD.WIDE.U32 UR18, UR4, UR16, URZ ;  /* 0x00000010041272a5 */ /* 0x000fe4000f8e00ff */
[----:B------:R-:W-:Y:S01]  /*54c0*/  UIMAD.WIDE.U32 UR20, UR7, UR16, URZ ;  /* 0x00000010071472a5 */ /* 0x000fe2000f8e00ff */
[----:B------:R-:W-:Y:S02]  /*54d0*/  UMOV UR5, UR9 ;  /* 0x0000000900057c82 */ /* 0x000fe40008000000 */
[----:B------:R-:W-:Y:S03]  /*54e0*/  USHF.R.U32.HI UR6, URZ, UR31, UR5 ;  /* 0x0000001fff067299 */ /* 0x000fe60008011605 */
[----:B------:R-:W-:Y:S01]  /*54f0*/  UMOV UR5, UR11 ;  /* 0x0000000b00057c82 */ /* 0x000fe20008000000 */
[----:B------:R-:W-:Y:S02]  /*5500*/  USEL UR6, UR13, UR6, !UP5 ;  /* 0x000000060d067287 */ /* 0x000fe4000e800000 */
[----:B------:R-:W-:Y:S02]  /*5510*/  USHF.R.U32.HI UR8, URZ, UR45, UR5 ;  /* 0x0000002dff087299 */ /* 0x000fe40008011605 */
[----:B------:R-:W-:Y:S01]  /*5520*/  UIMAD.WIDE.U32 UR10, UR6, UR16, URZ ;  /* 0x00000010060a72a5 */ /* 0x000fe2000f8e00ff */
[----:B------:R-:W-:Y:S02]  /*5530*/  UMOV UR5, UR19 ;  /* 0x0000001300057c82 */ /* 0x000fe40008000000 */
[----:B------:R-:W-:Y:S03]  /*5540*/  @UP4 USHF.R.U32.HI UR4, URZ, UR17, UR5 ;  /* 0x00000011ff044299 */ /* 0x000fe60008011605 */
[----:B------:R-:W-:Y:S01]  /*5550*/  UMOV UR5, UR21 ;  /* 0x0000001500057c82 */ /* 0x000fe20008000000 */
[----:B------:R-:W-:Y:S02]  /*5560*/  UIMAD UR4, UR40, UR4, URZ ;  /* 0x00000004280472a4 */ /* 0x000fe4000f8e02ff */
[----:B------:R-:W-:Y:S02]  /*5570*/  @UP4 USHF.R.U32.HI UR7, URZ, UR17, UR5 ;  /* 0x00000011ff074299 */ /* 0x000fe40008011605 */
[----:B------:R-:W-:Y:S02]  /*5580*/  USEL UR5, UR14, UR8, !UP6 ;  /* 0x000000080e057287 */ /* 0x000fe4000f000000 */
[----:B------:R-:W-:Y:S02]  /*5590*/  UIMAD UR8, UR40, UR7, URZ ;  /* 0x00000007280872a4 */ /* 0x000fe4000f8e02ff */
[----:B------:R-:W-:Y:S03]  /*55a0*/  UISETP.GE.AND UP0, UPT, UR6, UR4, UPT ;  /* 0x000000040600728c */ /* 0x000fe6000bf06270 */
[----:B------:R-:W-:Y:S01]  /*55b0*/  UMOV UR4, UR11 ;  /* 0x0000000b00047c82 */ /* 0x000fe20008000000 */
[----:B------:R-:W-:Y:S02]  /*55c0*/  UISETP.GE.OR UP0, UPT, UR5, UR8, UP0 ;  /* 0x000000080500728c */ /* 0x000fe40008706670 */
[----:B------:R-:W-:Y:S02]  /*55d0*/  USHF.R.U32.HI UR4, URZ, UR17, UR4 ;  /* 0x00000011ff047299 */ /* 0x000fe40008011604 */
[----:B------:R-:W-:Y:S02]  /*55e0*/  UIMAD.WIDE.U32 UR8, UR5, UR16, URZ ;  /* 0x00000010050872a5 */ /* 0x000fe4000f8e00ff */
[----:B------:R-:W-:Y:S04]  /*55f0*/  USEL UR10, UR6, UR4, !UP4 ;  /* 0x00000004060a7287 */ /* 0x000fe8000e000000 */
[----:B------:R-:W-:Y:S01]  /*5600*/  UIADD3 UR11, UPT, UPT, -UR10, URZ, URZ ;  /* 0x000000ff0a0b7290 */ /* 0x000fe2000fffe1ff */
[----:B------:R-:W-:Y:S02]  /*5610*/  @!UP0 UMOV UR4, UR9 ;  /* 0x0000000900048c82 */ /* 0x000fe40008000000 */
[----:B------:R-:W-:Y:S02]  /*5620*/  @!UP0 USHF.R.U32.HI UR4, URZ, UR17, UR4 ;  /* 0x00000011ff048299 */ /* 0x000fe40008011604 */
[----:B------:R-:W-:Y:S02]  /*5630*/  UIMAD UR8, UR40, UR11, UR6 ;  /* 0x0000000b280872a4 */ /* 0x000fe4000f8e0206 */
[----:B------:R-:W-:Y:S04]  /*5640*/  @!UP0 USEL UR4, UR5, UR4, !UP4 ;  /* 0x0000000405048287 */ /* 0x000fe8000e000000 */
[----:B------:R-:W-:Y:S02]  /*5650*/  @!UP0 UIMAD UR8, UR7, UR8, UR4 ;  /* 0x00000008070882a4 */ /* 0x000fe4000f8e0204 */
[----:B------:R-:W-:Y:S02]  /*5660*/  @!UP0 UIADD3 UR9, UPT, UPT, UR10, -UR4, URZ ;  /* 0x800000040a098290 */ /* 0x000fe4000fffe0ff */
[----:B------:R-:W-:Y:S02]  /*5670*/  UIADD3 UR4, UPT, UPT, -UR5, URZ, URZ ;  /* 0x000000ff05047290 */ /* 0x000fe4000fffe1ff */
[----:B------:R-:W-:Y:S02]  /*5680*/  UIADD3 UR7, UPT, UPT, -UR6, URZ, URZ ;  /* 0x000000ff06077290 */ /* 0x000fe4000fffe1ff */
[----:B------:R-:W-:Y:S02]  /*5690*/  @!UP0 UIMAD UR6, UR9, UR40, UR5 ;  /* 0x00000028090682a4 */ /* 0x000fe4000f8e0205 */
[----:B------:R-:W-:Y:S02]  /*56a0*/  UIMAD UR14, UR15, UR4, UR14 ;  /* 0x000000040f0e72a4 */ /* 0x000fe4000f8e020e */
[----:B------:R-:W-:Y:S01]  /*56b0*/  UIMAD UR13, UR46, UR7, UR13 ;  /* 0x000000072e0d72a4 */ /* 0x000fe2000f8e020d */
[----:B------:R-:W-:Y:S02]  /*56c0*/  @!UP0 UMOV UR5, UR8 ;  /* 0x0000000800058c82 */ /* 0x000fe40008000000 */
[----:B------:R-:W-:Y:S02]  /*56d0*/  UIMAD UR14, UR5, UR15, UR14 ;  /* 0x0000000f050e72a4 */ /* 0x000fe4000f8e020e */
[----:B------:R-:W-:Y:S11]  /*56e0*/  UIMAD UR13, UR6, UR46, UR13 ;  /* 0x0000002e060d72a4 */ /* 0x000ff6000f8e020d */
[----:B------:R-:W-:Y:S01]  /*56f0*/  @!UPT UIADD3 URZ, UPT, UPT, URZ, URZ, URZ ;  /* 0x000000fffffff290 */ /* 0x000fe2000fffe0ff */
.L_x_99:
[----:B------:R-:W2:Y:S01]  /*5700*/  @!UP2 LDCU.128 UR20, c[0x0][0xb10] ;  /* 0x00016200ff14a7ac */ /* 0x000ea20008000c00 */
[C---:B------:R-:W-:Y:S02]  /*5710*/  ISETP.NE.U32.AND P1, PT, R4.reuse, RZ, PT ;  /* 0x000000ff0400720c */ /* 0x040fe40003f25070 */
[----:B------:R-:W-:Y:S02]  /*5720*/  ISETP.NE.U32.AND P0, PT, R4, RZ, PT ;  /* 0x000000ff0400720c */ /* 0x000fe40003f05070 */
[C---:B------:R-:W-:Y:S02]  /*5730*/  ISETP.NE.AND.EX P1, PT, R5.reuse, RZ, PT, P1 ;  /* 0x000000ff0500720c */ /* 0x040fe40003f25310 */
[----:B------:R-:W-:Y:S01]  /*5740*/  ISETP.NE.AND.EX P0, PT, R5, RZ, PT, P0 ;  /* 0x000000ff0500720c */ /* 0x000fe20003f05300 */
[----:B------:R-:W3:Y:S01]  /*5750*/  @!UP2 LDCU UR5, c[0x0][0xb0c] ;  /* 0x00016180ff05a7ac */ /* 0x000ee20008000800 */
[----:B------:R-:W-:Y:S02]  /*5760*/  USHF.L.U32 UR11, UR29, 0x6, URZ ;  /* 0x000000061d0b7899 */ /* 0x000fe400080006ff */
[----:B------:R-:W-:Y:S02]  /*5770*/  USHF.L.U32 UR10, UR32, 0x6, URZ ;  /* 0x00000006200a7899 */ /* 0x000fe400080006ff */
[----:B--2---:R-:W-:Y:S07]  /*5780*/  UIMAD.WIDE.U32 UR6, UR14, UR20, URZ ;  /* 0x000000140e0672a5 */ /* 0x004fee000f8e00ff */
[----:B------:R-:W-:Y:S01]  /*5790*/  @!UP2 UMOV UR4, UR7 ;  /* 0x000000070004ac82 */ /* 0x000fe20008000000 */
[----:B---3--:R-:W-:Y:S02]  /*57a0*/  @!UP2 UISETP.NE.AND UP0, UPT, UR5, 0x1, UPT ;  /* 0x000000010500a88c */ /* 0x008fe4000bf05270 */
[----:B------:R-:W-:Y:S02]  /*57b0*/  @!UP2 USHF.R.U32.HI UR4, URZ, UR21, UR4 ;  /* 0x00000015ff04a299 */ /* 0x000fe40008011604 */
[----:B------:R-:W-:Y:S02]  /*57c0*/  UIMAD.WIDE.U32 UR6, UR13, UR23, URZ ;  /* 0x000000170d0672a5 */ /* 0x000fe4000f8e00ff */
[----:B------:R-:W-:Y:S02]  /*57d0*/  @!UP2 USEL UR8, UR14, UR4, !UP0 ;  /* 0x000000040e08a287 */ /* 0x000fe4000c000000 */
[----:B------:R-:W-:Y:S03]  /*57e0*/  @!UP2 UISETP.NE.AND UP0, UPT, UR22, 0x1, UPT ;  /* 0x000000011600a88c */ /* 0x000fe6000bf05270 */
[----:B------:R-:W-:Y:S02]  /*57f0*/  @!UP2 UMOV UR6, UR7 ;  /* 0x000000070006ac82 */ /* 0x000fe40008000000 */
[----:B------:R-:W2:Y:S02]  /*5800*/  @!UP2 LDCU UR4, c[0x0][0xb20] ;  /* 0x00016400ff04a7ac */ /* 0x000ea40008000800 */
[----:B--2---:R-:W-:Y:S04]  /*5810*/  @!UP2 USHF.R.U32.HI UR6, URZ, UR4, UR6 ;  /* 0x00000004ff06a299 */ /* 0x004fe80008011606 */
[----:B------:R-:W-:Y:S04]  /*5820*/  @!UP2 USEL UR6, UR13, UR6, !UP0 ;  /* 0x000000060d06a287 */ /* 0x000fe8000c000000 */
[----:B------:R-:W-:Y:S02]  /*5830*/  @!UP2 UIADD3 UR4, UPT, UPT, -UR8, UR6, URZ ;  /* 0x000000060804a290 */ /* 0x000fe4000fffe1ff */
[----:B------:R-:W-:Y:S02]  /*5840*/  @!UP2 UIADD3 UR6, UPT, UPT, UR8, -UR6, URZ ;  /* 0x800000060806a290 */ /* 0x000fe4000fffe0ff */
[----:B------:R-:W-:Y:S02]  /*5850*/  @!UP2 UIMAD UR14, UR4, UR5, UR14 ;  /* 0x00000005040ea2a4 */ /* 0x000fe4000f8e020e */
[----:B------:R-:W-:Y:S01]  /*5860*/  @!UP2 UIMAD UR13, UR6, UR22, UR13 ;  /* 0x00000016060da2a4 */ /* 0x000fe2000f8e020d */
[----:B------:R-:W-:Y:S11]  /*5870*/  BRA.U UP3, `(.L_x_100) ;  /* 0x0000000103107547 */ /* 0x000ff6000b800000 */
[----:B------:R-:W-:Y:S04]  /*5880*/  MOV R6, UR33 ;  /* 0x0000002100067c02 */ /* 0x000fe80008000f00 */
[----:B------:R-:W-:Y:S04]  /*5890*/  SHF.L.U32 R6, R6, 0x1f, RZ ;  /* 0x0000001f06067819 */ /* 0x000fe800000006ff */
[----:B------:R-:W2:Y:S02]  /*58a0*/  SYNCS.PHASECHK.TRANS64.TRYWAIT P2, [UR24+0x1d8], R6 ;  /* 0x0001d806ff0075a7 */ /* 0x000ea40008041118 */
[----:B--2---:R-:W-:Y:S05]  /*58b0*/  @!P2 BRA `(.L_x_101) ;  /* 0x0000003c0058a947 */ /* 0x004fea0003800000 */
.L_x_100:
[----:B------:R-:W-:Y:S05]  /*58c0*/  @!P1 BRA `(.L_x_102) ;  /* 0x0000000000309947 */ /* 0x000fea0003800000 */
[----:B----4-:R-:W-:Y:S01]  /*58d0*/  ISETP.NE.U32.AND P1, PT, R2, RZ, PT ;  /* 0x000000ff0200720c */ /* 0x010fe20003f25070 */
[----:B------:R-:W2:Y:S01]  /*58e0*/  LDCU.64 UR4, c[0x0][0x358] ;  /* 0x00006b00ff0477ac */ /* 0x000ea20008000a00 */
[----:B------:R-:W-:Y:S02]  /*58f0*/  IMAD.MOV.U32 R49, RZ, RZ, 0x1 ;  /* 0x00000001ff317424 */ /* 0x000fe400078e00ff */
[----:B------:R-:W-:Y:S11]  /*5900*/  ISETP.NE.AND.EX P1, PT, R3, RZ, PT, P1 ;  /* 0x000000ff0300720c */ /* 0x000ff60003f25310 */
[----:B------:R-:W-:Y:S02]  /*5910*/  @!UPT UIADD3 URZ, UPT, UPT, URZ, URZ, URZ ;  /* 0x000000fffffff290 */ /* 0x000fe4000fffe0ff */
[----:B------:R-:W3:Y:S01]  /*5920*/  @P1 LDC.64 R8, c[0x0][0x888] ;  /* 0x00022200ff081b82 */ /* 0x000ee20000000a00 */
[----:B-1----:R-:W-:Y:S04]  /*5930*/  @P1 IMAD R0, R4, UR36, RZ ;  /* 0x0000002404001c24 */ /* 0x002fe8000f8e02ff */
[----:B---3--:R-:W-:Y:S04]  /*5940*/  @P1 IMAD.WIDE R8, R0, 0x4, R8 ;  /* 0x0000000400081825 */ /* 0x008fe800078e0208 */
[----:B------:R-:W-:Y:S01]  /*5950*/  HFMA2 R0, -RZ, RZ, 0, 5.9604644775390625e-08 ;  /* 0x00000001ff007431 */ /* 0x000fe200000001ff */
[----:B--2--5:R2:W5:Y:S04]  /*5960*/  @P1 LDG.E R26, desc[UR4][R8.64] ;  /* 0x00000004081a1981 */ /* 0x024568000c1e1900 */
[----:B------:R-:W-:Y:S01]  /*5970*/  @!P1 PRMT R49, R0, 0x7610, R49 ;  /* 0x0000761000319816 */ /* 0x000fe20000000031 */
[----:B--2---:R-:W3:Y:S06]  /*5980*/  @!P1 LDC R26, c[0x0][0x880] ;  /* 0x00022000ff1a9b82 */ /* 0x004eec0000000800 */
.L_x_102:
[----:B---3-5:R-:W-:Y:S01]  /*5990*/  @!P0 FSETP.EQ.AND P1, PT, R26, RZ, PT ;  /* 0x000000ff1a00820b */ /* 0x028fe20003f22000 */
[----:B------:R-:W-:Y:S01]  /*59a0*/  @!UPT UIADD3 URZ, UPT, UPT, URZ, URZ, URZ ;  /* 0x000000fffffff290 */ /* 0x000fe2000fffe0ff */
[----:B------:R-:W-:Y:S11]  /*59b0*/  @!P0 BRA `(.L_x_103) ;  /* 0x0000000000188947 */ /* 0x000ff60003800000 */
[----:B------:R-:W-:Y:S02]  /*59c0*/  LOP3.LUT P0, RZ, R49, 0xff, RZ, 0xc0, !PT ;  /* 0x000000ff31ff7812 */ /* 0x000fe4000780c0ff */
[----:B----4-:R-:W-:Y:S04]  /*59d0*/  ISETP.NE.U32.AND P1, PT, R2, RZ, PT ;  /* 0x000000ff0200720c */ /* 0x010fe80003f25070 */
[----:B------:R-:W-:Y:S04]  /*59e0*/  ISETP.NE.AND.EX P1, PT, R3, RZ, PT, P1 ;  /* 0x000000ff0300720c */ /* 0x000fe80003f25310 */
[----:B------:R-:W-:Y:S03]  /*59f0*/  PLOP3.LUT P1, PT, P1, PT, PT, 0x8, 0x80 ;  /* 0x000000000080781c */ /* 0x000fe60000f2e170 */
[----:B------:R-:W-:Y:S11]  /*5a00*/  @P0 FSETP.EQ.AND P1, PT, R26, RZ, PT ;  /* 0x000000ff1a00020b */ /* 0x000ff60003f22000 */
[----:B------:R-:W-:Y:S02]  /*5a10*/  @!UPT UIADD3 URZ, UPT, UPT, URZ, URZ, URZ ;  /* 0x000000fffffff290 */ /* 0x000fe4000fffe0ff */
.L_x_103:
[----:B------:R-:W-:Y:S01]  /*5a20*/  ULEA UR4, UR12, UR24, 0x3 ;  /* 0x000000180c047291 */ /* 0x000fe2000f8e18ff */
[----:B------:R-:W-:Y:S02]  /*5a30*/  SHF.L.U32 R9, R15, 0x1f, RZ ;  /* 0x0000001f0f097819 */ /* 0x000fe400000006ff */
[----:B------:R-:W-:Y:S04]  /*5a40*/  ELECT P0, URZ, PT ;  /* 0x0000000000ff782f */ /* 0x000fe80003800000 */
[----:B------:R-:W-:Y:S02]  /*5a50*/  PLOP3.LUT P1, PT, P1, P0, PT, 0xf2, 0x2f ;  /* 0x00000000002f781c */ /* 0x000fe40000f21e72 */
[----:B------:R-:W2:Y:S11]  /*5a60*/  SYNCS.PHASECHK.TRANS64.TRYWAIT P2, [UR4+0x1b8], R9 ;  /* 0x0001b809ff0075a7 */ /* 0x000eb60008041104 */
[----:B------:R-:W-:Y:S05]  /*5a70*/  @!P1 IADD3 R8, P0, PT, R16, 0x580, RZ ;  /* 0x0000058010089810 */ /* 0x000fea0007f1e0ff */
[----:B-1----:R-:W-:Y:S01]  /*5a80*/  @!P1 IMAD.X R6, RZ, RZ, R17, P0 ;  /* 0x000000ffff069224 */ /* 0x002fe200000e0611 */
[----:B--2---:R-:W-:Y:S07]  /*5a90*/  @!P2 BRA `(.L_x_104) ;  /* 0x0000003800f8a947 */ /* 0x004fee0003800000 */
.L_x_219:
[----:B------:R-:W-:Y:S01]  /*5aa0*/  @!P1 R2UR UR7, R6 ;  /* 0x00000000060792ca */ /* 0x000fe200000e0000 */
[----:B------:R-:W-:Y:S01]  /*5ab0*/  UIADD3 UR5, UPT, UPT, UR12, 0x1, URZ ;  /* 0x000000010c057890 */ /* 0x000fe2000fffe0ff */
[----:B------:R-:W-:Y:S01]  /*5ac0*/  @!P1 R2UR UR6, R8 ;  /* 0x00000000080692ca */ /* 0x000fe200000e0000 */
[----:B------:R-:W-:Y:S01]  /*5ad0*/  UIADD3 UR9, UPT, UPT, UR4, 0x1a0, URZ ;  /* 0x000001a004097890 */ /* 0x000fe2000fffe0ff */
[----:B------:R-:W-:Y:S01]  /*5ae0*/  @!P1 IMAD.MOV.U32 R6, RZ, RZ, 0x1000 ;  /* 0x00001000ff069424 */ /* 0x000fe200078e00ff */
[----:B------:R-:W-:Y:S01]  /*5af0*/  UISETP.NE.AND UP0, UPT, UR5, 0x3, UPT ;  /* 0x000000030500788c */ /* 0x000fe2000bf05270 */
[----:B------:R-:W-:Y:S01]  /*5b00*/  VIADD R14, R14, 0x1 ;  /* 0x000000010e0e7836 */ /* 0x000fe20000000000 */
[----:B------:R-:W-:Y:S01]  /*5b10*/  UMOV UR22, 0x0 ;  /* 0x0000000000167882 */ /* 0x000fe20000000000 */
[----:B------:R-:W-:Y:S01]  /*5b20*/  UMOV UR23, 0x10000000 ;  /* 0x1000000000177882 */ /* 0x000fe20000000000 */
[----:B------:R-:W-:Y:S04]  /*5b30*/  UPRMT UR20, UR54, 0x654, UR9 ;  /* 0x0000065436147896 */ /* 0x000fe80008000009 */
[----:B-1----:R-:W-:Y:S01]  /*5b40*/  IMAD.U32 R9, RZ, RZ, UR7 ;  /* 0x00000007ff097e24 */ /* 0x002fe2000f8e00ff */
[----:B------:R-:W-:Y:S01]  /*5b50*/  USEL UR7, URZ, 0x1, UP0 ;  /* 0x00000001ff077887 */ /* 0x000fe20008000000 */
[----:B------:R-:W-:Y:S01]  /*5b60*/  IMAD.U32 R8, RZ, RZ, UR6 ;  /* 0x00000006ff087e24 */ /* 0x000fe2000f8e00ff */
[----:B------:R-:W-:Y:S02]  /*5b70*/  USEL UR6, UR5, URZ, UP0 ;  /* 0x000000ff05067287 */ /* 0x000fe40008000000 */
[----:B------:R-:W-:Y:S01]  /*5b80*/  VOTEU.ALL UP0, P1 ;  /* 0x0000000000ff7886 */ /* 0x000fe20000800000 */
[----:B------:R-:W-:Y:S02]  /*5b90*/  @!P1 R2UR UR19, R9 ;  /* 0x00000000091392ca */ /* 0x000fe400000e0000 */
[----:B------:R-:W-:Y:S02]  /*5ba0*/  @!P1 R2UR UR18, R8 ;  /* 0x00000000081292ca */ /* 0x000fe400000e0000 */
[----:B------:R-:W-:Y:S01]  /*5bb0*/  @!UP0 ULEA UR5, UR12, UR24, 0xc ;  /* 0x000000180c058291 */ /* 0x000fe2000f8e60ff */
[----:B------:R-:W-:Y:S02]  /*5bc0*/  LOP3.LUT R15, R15, UR7, RZ, 0x3c, !PT ;  /* 0x000000070f0f7c12 */ /* 0x000fe4000f8e3cff */
[----:B------:R-:W-:Y:S01]  /*5bd0*/  UMOV UR12, UR36 ;  /* 0x00000024000c7c82 */ /* 0x000fe20008000000 */
[----:B------:R-:W-:Y:S01]  /*5be0*/  @!UP0 UIADD3 UR8, UPT, UPT, UR5, 0x400, URZ ;  /* 0x0000040005088890 */ /* 0x000fe2000fffe0ff */
[----:B------:R-:W-:Y:S01]  /*5bf0*/  SHF.L.U32 R0, R15, 0x1f, RZ ;  /* 0x0000001f0f007819 */ /* 0x000fe200000006ff */
[----:B------:R-:W-:Y:S01]  /*5c00*/  VOTEU.ALL UP0, P1 ;  /* 0x0000000000ff7886 */ /* 0x000fe20000800000 */
[----:B------:R-:W-:Y:S06]  /*5c10*/  ULEA UR5, UR6, UR24, 0x3 ;  /* 0x0000001806057291 */ /* 0x000fec000f8e18ff */
[----:B------:R1:W-:Y:S01]  /*5c20*/  @!UP0 UTMALDG.3D [UR8], [UR18], desc[UR22] ;  /* 0x00001608120085b4 */ /* 0x0003e20008011000 */
[----:B------:R1:W-:Y:S01]  /*5c30*/  @!P1 SYNCS.ARRIVE.TRANS64.RED.A0TR RZ, [UR4+0x1a0], R6 ;  /* 0x0001a006ffff99a7 */ /* 0x0003e20008300404 */
[----:B------:R-:W-:Y:S01]  /*5c40*/  SYNCS.ARRIVE.TRANS64.RED.A1T0 RZ, [UR20], RZ ;  /* 0x000000ffffff79a7 */ /* 0x000fe20008100414 */
[----:B------:R-:W2:Y:S02]  /*5c50*/  SYNCS.PHASECHK.TRANS64.TRYWAIT P0, [UR5+0x1b8], R0 ;  /* 0x0001b800ff0075a7 */ /* 0x000ea40008001105 */
[----:B-12---:R-:W-:Y:S05]  /*5c60*/  @!P0 BRA `(.L_x_105) ;  /* 0x00000038009c8947 */ /* 0x006fea0003800000 */
.L_x_221:
[----:B------:R-:W-:Y:S01]  /*5c70*/  UIADD3 UR9, UPT, UPT, UR5, 0x1a0, URZ ;  /* 0x000001a005097890 */ /* 0x000fe2000fffe0ff */
[----:B-1----:R-:W-:Y:S01]  /*5c80*/  @!P1 IADD3 R6, P0, PT, R16, 0x580, RZ ;  /* 0x0000058010069810 */ /* 0x002fe20007f1e0ff */
[----:B------:R-:W-:Y:S01]  /*5c90*/  UPLOP3.LUT UP3, UPT, UPT, UPT, UPT, 0x80, 0x8 ;  /* 0x000000000008789c */ /* 0x000fe20003f6f070 */
[----:B------:R-:W-:Y:S01]  /*5ca0*/  R2UR UR23, R51 ;  /* 0x00000000331772ca */ /* 0x000fe200000e0000 */
[----:B------:R-:W-:Y:S01]  /*5cb0*/  UMOV UR20, 0x0 ;  /* 0x0000000000147882 */ /* 0x000fe20000000000 */
[----:B------:R-:W-:Y:S01]  /*5cc0*/  @!P1 R2UR UR7, R6 ;  /* 0x00000000060792ca */ /* 0x000fe200000e0000 */
[----:B------:R-:W-:Y:S01]  /*5cd0*/  @!P1 IMAD.X R0, RZ, RZ, R17, P0 ;  /* 0x000000ffff009224 */ /* 0x000fe200000e0611 */
[----:B------:R-:W-:Y:S01]  /*5ce0*/  UMOV UR21, 0x10000000 ;  /* 0x1000000000157882 */ /* 0x000fe20000000000 */
[----:B------:R-:W-:Y:S01]  /*5cf0*/  UMOV UR12, UR36 ;  /* 0x00000024000c7c82 */ /* 0x000fe20008000000 */
[----:B------:R-:W-:Y:S01]  /*5d00*/  VOTEU.ALL UP0, P1 ;  /* 0x0000000000ff7886 */ /* 0x000fe20000800000 */
[----:B------:R-:W-:Y:S01]  /*5d10*/  R2UR UR22, R52 ;  /* 0x00000000341672ca */ /* 0x000fe200000e0000 */
[----:B------:R-:W-:Y:S01]  /*5d20*/  UMOV UR36, UR25 ;  /* 0x0000001900247c82 */ /* 0x000fe20008000000 */
[----:B------:R-:W-:Y:S02]  /*5d30*/  @!P1 R2UR UR4, R0 ;  /* 0x00000000000492ca */ /* 0x000fe400000e0000 */
[----:B------:R-:W-:Y:S01]  /*5d40*/  @!UP0 UIADD3 UR10, UPT, UPT, UR10, 0x20, URZ ;  /* 0x000000200a0a8890 */ /* 0x000fe2000fffe0ff */
[C---:B------:R-:W-:Y:S01]  /*5d50*/  ISETP.NE.AND P0, PT, R14.reuse, 0x2, PT ;  /* 0x000000020e00780c */ /* 0x040fe20003f05270 */
[----:B------:R-:W-:Y:S02]  /*5d60*/  UIADD3 UR32, UPT, UPT, UR13, UR23, URZ ;  /* 0x000000170d207290 */ /* 0x000fe4000fffe0ff */
[----:B------:R-:W-:Y:S01]  /*5d70*/  IMAD.U32 R8, RZ, RZ, UR7 ;  /* 0x00000007ff087e24 */ /* 0x000fe2000f8e00ff */
[----:B------:R-:W-:Y:S02]  /*5d80*/  SEL R0, RZ, 0x1, P0 ;  /* 0x00000001ff007807 */ /* 0x000fe40000000000 */
[----:B------:R-:W-:Y:S02]  /*5d90*/  SEL R14, R14, RZ, P0 ;  /* 0x000000ff0e0e7207 */ /* 0x000fe40000000000 */
[----:B------:R-:W-:Y:S01]  /*5da0*/  @!P1 R2UR UR18, R8 ;  /* 0x00000000081292ca */ /* 0x000fe200000e0000 */
[----:B------:R-:W-:Y:S01]  /*5db0*/  UIADD3 UR29, UPT, UPT, UR14, UR22, URZ ;  /* 0x000000160e1d7290 */ /* 0x000fe2000fffe0ff */
[----:B------:R-:W-:Y:S01]  /*5dc0*/  IMAD.U32 R9, RZ, RZ, UR4 ;  /* 0x00000004ff097e24 */ /* 0x000fe2000f8e00ff */
[----:B------:R-:W-:Y:S01]  /*5dd0*/  @!UP0 ULEA UR4, UR6, UR24, 0xc ;  /* 0x0000001806048291 */ /* 0x000fe2000f8e60ff */
[----:B------:R-:W-:Y:S03]  /*5de0*/  LOP3.LUT R13, R13, R0, RZ, 0x3c, !PT ;  /* 0x000000000d0d7212 */ /* 0x000fe600078e3cff */
[----:B------:R-:W-:Y:S01]  /*5df0*/  @!P1 R2UR UR19, R9 ;  /* 0x00000000091392ca */ /* 0x000fe200000e0000 */
[----:B------:R-:W-:Y:S01]  /*5e00*/  @!UP0 UIADD3 UR8, UPT, UPT, UR4, 0x400, URZ ;  /* 0x0000040004088890 */ /* 0x000fe2000fffe0ff */
[----:B------:R-:W-:Y:S01]  /*5e10*/  VOTEU.ALL UP0, P1 ;  /* 0x0000000000ff7886 */ /* 0x000fe20000800000 */
[----:B------:R-:W-:Y:S10]  /*5e20*/  UPRMT UR4, UR54, 0x654, UR9 ;  /* 0x0000065436047896 */ /* 0x000ff40008000009 */
[----:B------:R1:W-:Y:S01]  /*5e30*/  @!UP0 UTMALDG.3D [UR8], [UR18], desc[UR20] ;  /* 0x00001408120085b4 */ /* 0x0003e20008011000 */
[----:B------:R3:W-:Y:S01]  /*5e40*/  @!P1 SYNCS.ARRIVE.TRANS64.RED.A0TR RZ, [UR5+0x1a0], R7 ;  /* 0x0001a007ffff99a7 */ /* 0x0007e20008300405 */
[----:B------:R-:W-:Y:S01]  /*5e50*/  SYNCS.ARRIVE.TRANS64.RED.A1T0 RZ, [UR4], RZ ;  /* 0x000000ffffff79a7 */ /* 0x000fe20008100404 */
[----:B------:R-:W-:Y:S04]  /*5e60*/  UIADD3 UR4, UPT, UPT, UR6, 0x1, URZ ;  /* 0x0000000106047890 */ /* 0x000fe8000fffe0ff */
[----:B------:R-:W-:Y:S04]  /*5e70*/  UISETP.NE.AND UP0, UPT, UR4, 0x3, UPT ;  /* 0x000000030400788c */ /* 0x000fe8000bf05270 */
[----:B------:R-:W-:Y:S06]  /*5e80*/  USEL UR5, URZ, 0x1, UP0 ;  /* 0x00000001ff057887 */ /* 0x000fec0008000000 */
[----:B------:R-:W-:Y:S01]  /*5e90*/  LOP3.LUT R15, R15, UR5, RZ, 0x3c, !PT ;  /* 0x000000050f0f7c12 */ /* 0x000fe2000f8e3cff */
[----:B-1----:R-:W-:Y:S01]  /*5ea0*/  USEL UR12, UR4, URZ, UP0 ;  /* 0x000000ff040c7287 */ /* 0x002fe20008000000 */
[----:B------:R-:W-:Y:S11]  /*5eb0*/  BRA.U UP1, `(.L_x_106) ;  /* 0xfffffff101f07547 */ /* 0x000ff6000b83ffff */
[----:B------:R-:W-:Y:S01]  /*5ec0*/  UIADD3 UR24, UPT, UPT, UR24, 0x1b8, URZ ;  /* 0x000001b818187890 */ /* 0x000fe2000fffe0ff */
[----:B----4-:R-:W-:-:S03]  /*5ed0*/  SHF.L.U32 R2, R15, 0x1f, RZ ;  /* 0x0000001f0f027819 */ /* 0x010fc600000006ff */
[----:B------:R-:W-:-:S09]  /*5ee0*/  ULEA UR4, UR12, UR24, 0x3 ;  /* 0x000000180c047291 */ /* 0x000fd2000f8e18ff */
[----:B------:R-:W1:Y:S02]  /*5ef0*/  SYNCS.PHASECHK.TRANS64.TRYWAIT P0, [UR4], R2 ;  /* 0x00000002ff0075a7 */ /* 0x000e640008001104 */
[----:B-1----:R-:W-:Y:S05]  /*5f00*/  @!P0 BRA `(.L_x_107) ;  /* 0x00000038000c8947 */ /* 0x002fea0003800000 */
.L_x_223:
        /* <DEDUP_REMOVED lines=9> */
.L_x_225:
[----:B------:R-:W-:-:S04]  /*5fa0*/  UIADD3 UR4, UPT, UPT, UR4, 0x1, URZ ;  /* 0x0000000104047890 */ /* 0x000fc8000fffe0ff */
[----:B------:R-:W-:-:S04]  /*5fb0*/  UISETP.NE.AND UP0, UPT, UR4, 0x3, UPT ;  /* 0x000000030400788c */ /* 0x000fc8000bf05270 */
[----:B------:R-:W-:Y:S02]  /*5fc0*/  USEL UR5, URZ, 0x1, UP0 ;  /* 0x00000001ff057887 */ /* 0x000fe40008000000 */
[----:B------:R-:W-:-:S04]  /*5fd0*/  USEL UR4, UR4, URZ, UP0 ;  /* 0x000000ff04047287 */ /* 0x000fc80008000000 */
[----:B------:R-:W-:Y:S01]  /*5fe0*/  ULEA UR4, UR4, UR24, 0x3 ;  /* 0x0000001804047291 */ /* 0x000fe2000f8e18ff */
[----:B-1----:R-:W-:-:S04]  /*5ff0*/  LOP3.LUT R2, R15, UR5, RZ, 0x3c, !PT ;  /* 0x000000050f027c12 */ /* 0x002fc8000f8e3cff */
[----:B------:R-:W-:Y:S01]  /*6000*/  SHF.L.U32 R2, R2, 0x1f, RZ ;  /* 0x0000001f02027819 */ /* 0x000fe200000006ff */
[----:B------:R-:W-:-:S07]  /*6010*/  IMAD.U32 R0, RZ, RZ, UR4 ;  /* 0x00000004ff007e24 */ /* 0x000fce000f8e00ff */
.L_x_109:
[----:B-1----:R1:W2:Y:S02]  /*6020*/  SYNCS.PHASECHK.TRANS64.TRYWAIT P0, [R0+URZ], R2 ;  /* 0x00000002000075a7 */ /* 0x0022a400080011ff */
[----:B--2---:R-:W-:Y:S05]  /*6030*/  @!P0 NANOSLEEP.SYNCS 0x989680 ;  /* 0x009896800000895d */ /* 0x004fea0003900000 */
[----:B------:R-:W2:Y:S02]  /*6040*/  @!P0 SYNCS.PHASECHK.TRANS64 P0, [R0+URZ], R2 ;  /* 0x00000002000085a7 */ /* 0x000ea400080010ff */
[----:B--2---:R-:W-:Y:S05]  /*6050*/  @P0 EXIT ;  /* 0x000000000000094d */ /* 0x004fea0003800000 */
[----:B------:R-:W-:Y:S05]  /*6060*/  BRA `(.L_x_109) ;  /* 0xfffffffc00ec7947 */ /* 0x000fea000383ffff */
.L_x_97:
[----:B------:R-:W-:-:S06]  /*6070*/  UISETP.GE.AND UP0, UPT, UR20, 0x4, UPT ;  /* 0x000000041400788c */ /* 0x000fcc000bf06270 */
[----:B------:R-:W-:-:S13]  /*6080*/  PLOP3.LUT P0, PT, PT, PT, UP0, 0x80, 0x8 ;  /* 0x000000000008781c */ /* 0x000fda0003f0f008 */
[----:B------:R-:W-:Y:S05]  /*6090*/  @!P0 EXIT ;  /* 0x000000000000894d */ /* 0x000fea0003800000 */
[----:B------:R-:W-:Y:S01]  /*60a0*/  BAR.SYNC.DEFER_BLOCKING 0x6, 0xa0 ;  /* 0x0182800000007b1d */ /* 0x000fe20000010000 */
[C---:B------:R-:W-:Y:S01]  /*60b0*/  IMAD.SHL.U32 R5, R58.reuse, 0x20, RZ ;  /* 0x000000203a057824 */ /* 0x040fe200078e00ff */
[----:B------:R-:W-:Y:S01]  /*60c0*/  SHF.R.U32.HI R6, RZ, 0x1, R58 ;  /* 0x00000001ff067819 */ /* 0x000fe2000001163a */
[C---:B------:R-:W-:Y:S01]  /*60d0*/  IMAD.SHL.U32 R4, R58.reuse, 0x10, RZ ;  /* 0x000000103a047824 */ /* 0x040fe200078e00ff */
[C---:B------:R-:W-:Y:S01]  /*60e0*/  LOP3.LUT P0, RZ, R58.reuse, 0x4, RZ, 0xc0, !PT ;  /* 0x000000043aff7812 */ /* 0x040fe2000780c0ff */
[C---:B------:R-:W-:Y:S01]  /*60f0*/  IMAD.U32 R23, R58.reuse, 0x10000, RZ ;  /* 0x000100003a177824 */ /* 0x040fe200078e00ff */
[----:B------:R-:W-:Y:S02]  /*6100*/  UMOV UR44, 0x400 ;  /* 0x00000400002c7882 */ /* 0x000fe40000000000 */
[----:B------:R-:W1:Y:S01]  /*6110*/  LDC.64 R44, c[0x0][0x888] ;  /* 0x00022200ff2c7b82 */ /* 0x000e620000000a00 */
[----:B------:R-:W-:Y:S01]  /*6120*/  ULEA UR44, UR54, UR44, 0x18 ;  /* 0x0000002c362c7291 */ /* 0x000fe2000f8ec0ff */
[----:B------:R-:W-:Y:S01]  /*6130*/  LOP3.LUT R7, R5, 0xc0, RZ, 0xc0, !PT ;  /* 0x000000c005077812 */ /* 0x000fe200078ec0ff */
[----:B------:R-:W-:Y:S01]  /*6140*/  IMAD.SHL.U32 R48, R58, 0x4, RZ ;  /* 0x000000043a307824 */ /* 0x000fe200078e00ff */
[----:B------:R-:W-:Y:S01]  /*6150*/  LOP3.LUT R4, R4, 0x600, RZ, 0xc0, !PT ;  /* 0x0000060004047812 */ /* 0x000fe200078ec0ff */
[----:B------:R-:W-:Y:S01]  /*6160*/  UIADD3 UR4, UPT, UPT, UR44, 0x400, URZ ;  /* 0x000004002c047890 */ /* 0x000fe2000fffe0ff */
[----:B------:R-:W-:Y:S01]  /*6170*/  LOP3.LUT R6, R7, 0x8, R6, 0xf8, !PT ;  /* 0x0000000807067812 */ /* 0x000fe200078ef806 */
[----:B------:R-:W-:Y:S01]  /*6180*/  IMAD.MOV.U32 R57, RZ, RZ, 0x10 ;  /* 0x00000010ff397424 */ /* 0x000fe200078e00ff */
[----:B------:R-:W2:Y:S01]  /*6190*/  LDC.64 R46, c[0x0][0x890] ;  /* 0x00022400ff2e7b82 */ /* 0x000ea20000000a00 */
[--C-:B------:R-:W-:Y:S01]  /*61a0*/  LOP3.LUT R4, R4, 0x20, R5.reuse, 0xf8, !PT ;  /* 0x0000002004047812 */ /* 0x100fe200078ef805 */
[----:B------:R-:W-:Y:S01]  /*61b0*/  IMAD.MOV.U32 R22, RZ, RZ, RZ ;  /* 0x000000ffff167224 */ /* 0x000fe200078e00ff */
[----:B------:R-:W-:Y:S01]  /*61c0*/  LOP3.LUT R23, R23, 0x600000, RZ, 0xc0, !PT ;  /* 0x0060000017177812 */ /* 0x000fe200078ec0ff */
[----:B------:R-:W-:Y:S01]  /*61d0*/  IMAD.MOV.U32 R56, RZ, RZ, RZ ;  /* 0x000000ffff387224 */ /* 0x000fe200078e00ff */
[----:B------:R-:W-:Y:S01]  /*61e0*/  LOP3.LUT R48, R6, 0x18, R48, 0x78, !PT ;  /* 0x0000001806307812 */ /* 0x000fe200078e7830 */
[----:B------:R-:W-:Y:S01]  /*61f0*/  IMAD.U32 R60, RZ, RZ, UR4 ;  /* 0x00000004ff3c7e24 */ /* 0x000fe2000f8e00ff */
[----:B------:R-:W-:Y:S01]  /*6200*/  LOP3.LUT R4, R4, 0x100, R5, 0xf8, !PT ;  /* 0x0000010004047812 */ /* 0x000fe200078ef805 */
[----:B------:R-:W3:Y:S01]  /*6210*/  LDC.64 R42, c[0x0][0x8b0] ;  /* 0x00022c00ff2a7b82 */ /* 0x000ee20000000a00 */
[----:B------:R-:W4:Y:S01]  /*6220*/  LDS R0, [UR44+0x290] ;  /* 0x0002902cff007984 */ /* 0x000f220008000800 */
[----:B------:R-:W-:-:S02]  /*6230*/  LOP3.LUT R58, R58, 0x60, RZ, 0xc0, !PT ;  /* 0x000000603a3a7812 */ /* 0x000fc400078ec0ff */
[----:B------:R-:W-:Y:S02]  /*6240*/  CS2R R54, SRZ ;  /* 0x0000000000367805 */ /* 0x000fe4000001ff00 */
[----:B------:R-:W-:Y:S01]  /*6250*/  LOP3.LUT R48, R4, R48, RZ, 0xfc, !PT ;  /* 0x0000003004307212 */ /* 0x000fe200078efcff */
[----:B------:R-:W1:Y:S01]  /*6260*/  LDCU UR63, c[0x0][0x370] ;  /* 0x00006e00ff3f77ac */ /* 0x000e620008000800 */
[----:B------:R-:W-:Y:S01]  /*6270*/  SEL R57, R57, 0xfffffff0, !P0 ;  /* 0xfffffff039397807 */ /* 0x000fe20004000000 */
[----:B------:R-:W1:Y:S01]  /*6280*/  LDC.64 R40, c[0x0][0x8a8] ;  /* 0x00022a00ff287b82 */ /* 0x000e620000000a00 */
[----:B------:R-:W1:Y:S01]  /*6290*/  LDCU UR41, c[0x0][0xb0c] ;  /* 0x00016180ff2977ac */ /* 0x000e620008000800 */
[----:B------:R-:W1:Y:S01]  /*62a0*/  LDCU UR39, c[0x0][0xb30] ;  /* 0x00016600ff2777ac */ /* 0x000e620008000800 */
[----:B------:R-:W1:Y:S01]  /*62b0*/  LDCU.64 UR60, c[0x0][0x888] ;  /* 0x00011100ff3c77ac */ /* 0x000e620008000a00 */
[----:B------:R-:W1:Y:S01]  /*62c0*/  LDCU.64 UR42, c[0x0][0xb28] ;  /* 0x00016500ff2a77ac */ /* 0x000e620008000a00 */
[----:B------:R-:W1:Y:S01]  /*62d0*/  LDCU.128 UR56, c[0x0][0xb10] ;  /* 0x00016200ff3877ac */ /* 0x000e620008000c00 */
[----:B------:R-:W1:Y:S01]  /*62e0*/  LDCU UR62, c[0x0][0x374] ;  /* 0x00006e80ff3e77ac */ /* 0x000e620008000800 */
[----:B------:R-:W-:Y:S01]  /*62f0*/  UMOV UR55, 0x1 ;  /* 0x0000000100377882 */ /* 0x000fe20000000000 */
[----:B------:R-:W-:Y:S01]  /*6300*/  UMOV UR46, URZ ;  /* 0x000000ff002e7c82 */ /* 0x000fe20008000000 */
[----:B------:R-:W-:Y:S01]  /*6310*/  UMOV UR53, URZ ;  /* 0x000000ff00357c82 */ /* 0x000fe20008000000 */
[----:B------:R-:W-:Y:S01]  /*6320*/  UMOV UR52, URZ ;  /* 0x000000ff00347c82 */ /* 0x000fe20008000000 */
[----:B--2-4-:R-:W-:-:S07]  /*6330*/  IMAD.IADD R23, R0, 0x1, R23 ;  /* 0x0000000100177824 */ /* 0x014fce00078e0217 */
.L_x_140:
[C---:B------:R-:W-:Y:S02]  /*6340*/  LEA R0, R54.reuse, UR44, 0x3 ;  /* 0x0000002c36007c11 */ /* 0x040fe4000f8e18ff */
[----:B------:R-:W-:Y:S02]  /*6350*/  SHF.L.U32 R2, R55, 0x1f, RZ ;  /* 0x0000001f37027819 */ /* 0x000fe400000006ff */
[----:B-1----:R-:W-:Y:S02]  /*6360*/  LEA R4, R54, UR44, 0x4 ;  /* 0x0000002c36047c11 */ /* 0x002fe4000f8e20ff */
[----:B------:R-:W2:Y:S02]  /*6370*/  SYNCS.PHASECHK.TRANS64.TRYWAIT P0, [R0+URZ+0x1e0], R2 ;  /* 0x0001e002000075a7 */ /* 0x000ea400080011ff */
[----:B--2---:R-:W-:Y:S05]  /*6380*/  @!P0 BRA `(.L_x_110) ;  /* 0x00000034001c8947 */ /* 0x004fea0003800000 */
.L_x_226:
[----:B------:R-:W-:Y:S01]  /*6390*/  R2UR UR7, R59 ;  /* 0x000000003b0772ca */ /* 0x000fe200000e0000 */
[----:B------:R-:W4:Y:S01]  /*63a0*/  LDS.128 R4, [R4+0x270] ;  /* 0x0002700004047984 */ /* 0x000f220000000c00 */
[----:B--2---:R-:W-:Y:S01]  /*63b0*/  VIADD R0, R0, 0x1f0 ;  /* 0x000001f000007836 */ /* 0x004fe20000000000 */
[----:B------:R-:W-:Y:S04]  /*63c0*/  UISETP.GE.AND UP0, UPT, UR40, 0x1, UPT ;  /* 0x000000012800788c */ /* 0x000fe8000bf06270 */
[----:B------:R-:W-:Y:S01]  /*63d0*/  PRMT R0, RZ, 0x654, R0 ;  /* 0x00000654ff007816 */ /* 0x000fe20000000000 */
[----:B------:R-:W-:Y:S01]  /*63e0*/  @!PT LDS RZ, [RZ] ;  /* 0x00000000fffff984 */ /* 0x000fe20000000800 */
[----:B------:R-:W-:Y:S01]  /*63f0*/  @!PT LDS RZ, [RZ] ;  /* 0x00000000fffff984 */ /* 0x000fe20000000800 */
[----:B------:R-:W-:Y:S01]  /*6400*/  @!PT LDS RZ, [RZ] ;  /* 0x00000000fffff984 */ /* 0x000fe20000000800 */
[----:B------:R-:W-:Y:S01]  /*6410*/  @!PT LDS RZ, [RZ] ;  /* 0x00000000fffff984 */ /* 0x000fe20000000800 */
[----:B------:R2:W-:Y:S06]  /*6420*/  MEMBAR.ALL.CTA ;  /* 0x0000000000007992 */ /* 0x0005ec0000008000 */
[----:B--2---:R-:W2:Y:S02]  /*6430*/  FENCE.VIEW.ASYNC.S ;  /* 0x00000000000073c6 */ /* 0x004ea40000000000 */
[----:B--2---:R2:W-:Y:S01]  /*6440*/  SYNCS.ARRIVE.TRANS64.RED.A1T0 RZ, [R0+URZ], RZ ;  /* 0x000000ff00ff79a7 */ /* 0x0045e200081004ff */
[----:B----4-:R-:W-:Y:S11]  /*6450*/  LOP3.LUT P0, RZ, R6, 0x1, RZ, 0xc0, !PT ;  /* 0x0000000106ff7812 */ /* 0x010ff6000780c0ff */
[----:B------:R-:W-:Y:S02]  /*6460*/  @!UPT UIADD3 URZ, UPT, UPT, URZ, URZ, URZ ;  /* 0x000000fffffff290 */ /* 0x000fe4000fffe0ff */
[----:B------:R-:W-:Y:S01]  /*6470*/  VOTEU.ANY UP1, P0 ;  /* 0x0000000000ff7886 */ /* 0x000fe20000020100 */
[----:B------:R-:W-:Y:S01]  /*6480*/  PLOP3.LUT P0, PT, PT, PT, UP1, 0x80, 0x8 ;  /* 0x000000000008781c */ /* 0x000fe20003f0f018 */
[----:B------:R-:W-:Y:S06]  /*6490*/  UP2UR UR4, UPR, URZ, 0x2 ;  /* 0x00000002ff047883 */ /* 0x000fec0008000000 */
[----:B------:R-:W-:Y:S06]  /*64a0*/  IMAD.U32 R61, RZ, RZ, UR4 ;  /* 0x00000004ff3d7e24 */ /* 0x000fec000f8e00ff */
[----:B------:R-:W-:Y:S02]  /*64b0*/  @P0 SHF.R.U32.HI R2, RZ, 0x10, R5 ;  /* 0x00000010ff020819 */ /* 0x000fe40000011605 */
[----:B------:R-:W-:Y:S02]  /*64c0*/  @P0 MOV R3, R4 ;  /* 0x0000000400030202 */ /* 0x000fe40000000f00 */
[----:B------:R-:W-:Y:S02]  /*64d0*/  @P0 R2UR UR4, R2 ;  /* 0x00000000020402ca */ /* 0x000fe400000e0000 */
[----:B------:R-:W-:Y:S02]  /*64e0*/  @P0 LOP3.LUT R4, R5, 0xffff, RZ, 0xc0, !PT ;  /* 0x0000ffff05040812 */ /* 0x000fe400078ec0ff */
[----:B------:R-:W-:Y:S02]  /*64f0*/  @P0 R2UR UR6, R3 ;  /* 0x00000000030602ca */ /* 0x000fe400000e0000 */
[----:B------:R-:W-:Y:S07]  /*6500*/  @P0 R2UR UR5, R4 ;  /* 0x00000000040502ca */ /* 0x000fee00000e0000 */
[----:B------:R-:W-:Y:S02]  /*6510*/  @UP1 UMOV UR7, UR4 ;  /* 0x0000000400071c82 */ /* 0x000fe40008000000 */
[----:B------:R-:W-:Y:S02]  /*6520*/  IMAD.U32 R59, RZ, RZ, UR7 ;  /* 0x00000007ff3b7e24 */ /* 0x000fe4000f8e00ff */
[----:B------:R-:W-:Y:S02]  /*6530*/  @UP1 UMOV UR38, UR6 ;  /* 0x0000000600261c82 */ /* 0x000fe40008000000 */
[----:B------:R-:W-:Y:S01]  /*6540*/  @UP1 UMOV UR37, UR5 ;  /* 0x0000000500251c82 */ /* 0x000fe20008000000 */
[----:B--2---:R-:W-:Y:S05]  /*6550*/  BRA.U !UP0, `(.L_x_111) ;  /* 0x0000000108cc7547 */ /* 0x004fea000b800000 */
[----:B------:R-:W2:Y:S01]  /*6560*/  LDCU UR12, c[0x0][0xb20] ;  /* 0x00016400ff0c77ac */ /* 0x000ea20008000800 */
[----:B-1----:R-:W-:Y:S02]  /*6570*/  UIMAD.WIDE.U32 UR4, UR62, UR59, URZ ;  /* 0x0000003b3e0472a5 */ /* 0x002fe4000f8e00ff */
[----:B------:R-:W-:Y:S02]  /*6580*/  UIMAD.WIDE.U32 UR6, UR63, UR56, URZ ;  /* 0x000000383f0672a5 */ /* 0x000fe4000f8e00ff */
[----:B------:R-:W-:Y:S02]  /*6590*/  UISETP.NE.AND UP0, UPT, UR58, 0x1, UPT ;  /* 0x000000013a00788c */ /* 0x000fe4000bf05270 */
[----:B------:R-:W-:Y:S02]  /*65a0*/  UIMAD.WIDE.U32 UR8, UR37, UR59, URZ ;  /* 0x0000003b250872a5 */ /* 0x000fe4000f8e00ff */
[----:B------:R-:W-:Y:S02]  /*65b0*/  UIMAD.WIDE.U32 UR10, UR38, UR56, URZ ;  /* 0x00000038260a72a5 */ /* 0x000fe4000f8e00ff */
[----:B------:R-:W-:Y:S02]  /*65c0*/  UISETP.NE.AND UP1, UPT, UR41, 0x1, UPT ;  /* 0x000000012900788c */ /* 0x000fe4000bf25270 */
[----:B------:R-:W-:Y:S01]  /*65d0*/  UISETP.NE.AND UP2, UPT, UR40, 0x1, UPT ;  /* 0x000000012800788c */ /* 0x000fe2000bf45270 */
[----:B------:R-:W-:Y:S02]  /*65e0*/  UMOV UR4, UR5 ;  /* 0x0000000500047c82 */ /* 0x000fe40008000000 */
[----:B--2---:R-:W-:Y:S03]  /*65f0*/  USHF.R.U32.HI UR5, URZ, UR12, UR4 ;  /* 0x0000000cff057299 */ /* 0x004fe60008011604 */
[----:B------:R-:W-:Y:S02]  /*6600*/  UMOV UR4, UR7 ;  /* 0x0000000700047c82 */ /* 0x000fe40008000000 */
[----:B------:R-:W-:Y:S02]  /*6610*/  USHF.R.U32.HI UR7, URZ, UR57, UR4 ;  /* 0x00000039ff077299 */ /* 0x000fe40008011604 */
[----:B------:R-:W-:Y:S02]  /*6620*/  USEL UR4, UR62, UR5, !UP0 ;  /* 0x000000053e047287 */ /* 0x000fe4000c000000 */
[----:B------:R-:W-:Y:S01]  /*6630*/  USEL UR7, UR63, UR7, !UP1 ;  /* 0x000000073f077287 */ /* 0x000fe2000c800000 */
[----:B------:R-:W-:Y:S01]  /*6640*/  UMOV UR5, UR9 ;  /* 0x0000000900057c82 */ /* 0x000fe20008000000 */
[----:B------:R-:W-:Y:S02]  /*6650*/  UIMAD.WIDE.U32 UR8, UR4, UR42, URZ ;  /* 0x0000002a040872a5 */ /* 0x000fe4000f8e00ff */
[----:B------:R-:W-:Y:S03]  /*6660*/  USHF.R.U32.HI UR6, URZ, UR12, UR5 ;  /* 0x0000000cff067299 */ /* 0x000fe60008011605 */
[----:B------:R-:W-:Y:S01]  /*6670*/  UMOV UR5, UR11 ;  /* 0x0000000b00057c82 */ /* 0x000fe20008000000 */
[----:B------:R-:W-:Y:S02]  /*6680*/  UIMAD.WIDE.U32 UR10, UR7, UR42, URZ ;  /* 0x0000002a070a72a5 */ /* 0x000fe4000f8e00ff */
[----:B------:R-:W-:Y:S02]  /*6690*/  USHF.R.U32.HI UR12, URZ, UR57, UR5 ;  /* 0x00000039ff0c7299 */ /* 0x000fe40008011605 */
[----:B------:R-:W-:Y:S01]  /*66a0*/  USEL UR6, UR37, UR6, !UP0 ;  /* 0x0000000625067287 */ /* 0x000fe2000c000000 */
[----:B------:R-:W-:Y:S02]  /*66b0*/  UMOV UR5, UR9 ;  /* 0x0000000900057c82 */ /* 0x000fe40008000000 */
[----:B------:R-:W-:Y:S01]  /*66c0*/  UMOV UR10, UR11 ;  /* 0x0000000b000a7c82 */ /* 0x000fe20008000000 */
[----:B------:R-:W-:Y:S02]  /*66d0*/  @UP2 USHF.R.U32.HI UR4, URZ, UR43, UR5 ;  /* 0x0000002bff042299 */ /* 0x000fe40008011605 */
[----:B------:R-:W-:Y:S02]  /*66e0*/  @UP2 USHF.R.U32.HI UR7, URZ, UR43, UR10 ;  /* 0x0000002bff072299 */ /* 0x000fe4000801160a */
[----:B------:R-:W-:Y:S02]  /*66f0*/  UIMAD UR4, UR40, UR4, URZ ;  /* 0x00000004280472a4 */ /* 0x000fe4000f8e02ff */
[----:B------:R-:W-:Y:S02]  /*6700*/  UIMAD.WIDE.U32 UR10, UR6, UR42, URZ ;  /* 0x0000002a060a72a5 */ /* 0x000fe4000f8e00ff */
[----:B------:R-:W-:Y:S02]  /*6710*/  USEL UR5, UR38, UR12, !UP1 ;  /* 0x0000000c26057287 */ /* 0x000fe4000c800000 */
[----:B------:R-:W-:Y:S02]  /*6720*/  UIMAD UR8, UR40, UR7, URZ ;  /* 0x00000007280872a4 */ /* 0x000fe4000f8e02ff */
[----:B------:R-:W-:Y:S03]  /*6730*/  UISETP.GE.AND UP0, UPT, UR6, UR4, UPT ;  /* 0x000000040600728c */ /* 0x000fe6000bf06270 */
[----:B------:R-:W-:Y:S01]  /*6740*/  UMOV UR4, UR11 ;  /* 0x0000000b00047c82 */ /* 0x000fe20008000000 */
[----:B------:R-:W-:Y:S02]  /*6750*/  UISETP.GE.OR UP0, UPT, UR5, UR8, UP0 ;  /* 0x000000080500728c */ /* 0x000fe40008706670 */
[----:B------:R-:W-:Y:S02]  /*6760*/  USHF.R.U32.HI UR4, URZ, UR43, UR4 ;  /* 0x0000002bff047299 */ /* 0x000fe40008011604 */
[----:B------:R-:W-:Y:S02]  /*6770*/  UIMAD.WIDE.U32 UR8, UR5, UR42, URZ ;  /* 0x0000002a050872a5 */ /* 0x000fe4000f8e00ff */
[----:B------:R-:W-:Y:S02]  /*6780*/  USEL UR11, UR6, UR4, !UP2 ;  /* 0x00000004060b7287 */ /* 0x000fe4000d000000 */
[----:B------:R-:W-:Y:S02]  /*6790*/  UIADD3 UR8, UPT, UPT, -UR5, URZ, URZ ;  /* 0x000000ff05087290 */ /* 0x000fe4000fffe1ff */
[----:B------:R-:W-:Y:S01]  /*67a0*/  UIADD3 UR10, UPT, UPT, -UR11, URZ, URZ ;  /* 0x000000ff0b0a7290 */ /* 0x000fe2000fffe1ff */
[----:B------:R-:W-:Y:S01]  /*67b0*/  @!UP0 UMOV UR4, UR9 ;  /* 0x0000000900048c82 */ /* 0x000fe20008000000 */
[----:B------:R-:W-:Y:S02]  /*67c0*/  UIADD3 UR9, UPT, UPT, -UR6, URZ, URZ ;  /* 0x000000ff06097290 */ /* 0x000fe4000fffe1ff */
[----:B------:R-:W-:Y:S02]  /*67d0*/  @!UP0 USHF.R.U32.HI UR4, URZ, UR43, UR4 ;  /* 0x0000002bff048299 */ /* 0x000fe40008011604 */
[----:B------:R-:W-:Y:S02]  /*67e0*/  UIMAD UR10, UR40, UR10, UR6 ;  /* 0x0000000a280a72a4 */ /* 0x000fe4000f8e0206 */
[----:B------:R-:W-:Y:S04]  /*67f0*/  @!UP0 USEL UR4, UR5, UR4, !UP2 ;  /* 0x0000000405048287 */ /* 0x000fe8000d000000 */
[----:B------:R-:W-:Y:S02]  /*6800*/  @!UP0 UIMAD UR10, UR7, UR10, UR4 ;  /* 0x0000000a070a82a4 */ /* 0x000fe4000f8e0204 */
[----:B------:R-:W-:Y:S02]  /*6810*/  @!UP0 UIADD3 UR11, UPT, UPT, UR11, -UR4, URZ ;  /* 0x800000040b0b8290 */ /* 0x000fe4000fffe0ff */
[----:B------:R-:W-:Y:S02]  /*6820*/  UIMAD UR7, UR41, UR8, UR38 ;  /* 0x00000008290772a4 */ /* 0x000fe4000f8e0226 */
[----:B------:R-:W-:Y:S02]  /*6830*/  @!UP0 UIMAD UR6, UR11, UR40, UR5 ;  /* 0x000000280b0682a4 */ /* 0x000fe4000f8e0205 */
[----:B------:R-:W-:Y:S01]  /*6840*/  UIMAD UR4, UR58, UR9, UR37 ;  /* 0x000000093a0472a4 */ /* 0x000fe2000f8e0225 */
[----:B------:R-:W-:Y:S02]  /*6850*/  @!UP0 UMOV UR5, UR10 ;  /* 0x0000000a00058c82 */ /* 0x000fe40008000000 */
[----:B------:R-:W-:Y:S02]  /*6860*/  UIMAD UR38, UR5, UR41, UR7 ;  /* 0x00000029052672a4 */ /* 0x000fe4000f8e0207 */
[----:B------:R-:W-:Y:S11]  /*6870*/  UIMAD UR37, UR6, UR58, UR4 ;  /* 0x0000003a062572a4 */ /* 0x000ff6000f8e0204 */
[----:B------:R-:W-:Y:S01]  /*6880*/  @!UPT UIADD3 URZ, UPT, UPT, URZ, URZ, URZ ;  /* 0x000000fffffff290 */ /* 0x000fe2000fffe0ff */
.L_x_111:
[----:B-1----:R-:W-:Y:S01]  /*6890*/  UISETP.NE.AND UP0, UPT, UR39, 0x1, UPT ;  /* 0x000000012700788c */ /* 0x002fe2000bf05270 */
[----:B------:R-:W-:Y:S01]  /*68a0*/  R2UR UR11, R60 ;  /* 0x000000003c0b72ca */ /* 0x000fe200000e0000 */
[----:B------:R-:W-:Y:S01]  /*68b0*/  USHF.L.U32 UR50, UR29, 0x6, URZ ;  /* 0x000000061d327899 */ /* 0x000fe200080006ff */
[----:B------:R-:W-:Y:S01]  /*68c0*/  IADD3 R54, PT, PT, R54, 0x1, RZ ;  /* 0x0000000136367810 */ /* 0x000fe20007ffe0ff */
[----:B------:R-:W-:Y:S07]  /*68d0*/  USHF.L.U32 UR49, UR32, 0x6, URZ ;  /* 0x0000000620317899 */ /* 0x000fee00080006ff */
[----:B------:R-:W1:Y:S01]  /*68e0*/  @!UP0 LDCU.128 UR12, c[0x0][0xb10] ;  /* 0x00016200ff0c87ac */ /* 0x000e620008000c00 */
[----:B------:R-:W2:Y:S01]  /*68f0*/  @!UP0 LDCU UR5, c[0x0][0xb0c] ;  /* 0x00016180ff0587ac */ /* 0x000ea20008000800 */
[----:B------:R-:W4:Y:S01]  /*6900*/  @!UP0 LDCU UR10, c[0x0][0xb20] ;  /* 0x00016400ff0a87ac */ /* 0x000f220008000800 */
[----:B-1----:R-:W-:Y:S02]  /*6910*/  UIMAD.WIDE.U32 UR8, UR38, UR12, URZ ;  /* 0x0000000c260872a5 */ /* 0x002fe4000f8e00ff */
[----:B------:R-:W-:Y:S02]  /*6920*/  UIMAD.WIDE.U32 UR6, UR37, UR15, URZ ;  /* 0x0000000f250672a5 */ /* 0x000fe4000f8e00ff */
[----:B------:R-:W-:Y:S03]  /*6930*/  @!UP0 UISETP.NE.AND UP1, UPT, UR14, 0x1, UPT ;  /* 0x000000010e00888c */ /* 0x000fe6000bf25270 */
[----:B------:R-:W-:Y:S01]  /*6940*/  @!UP0 UMOV UR4, UR9 ;  /* 0x0000000900048c82 */ /* 0x000fe20008000000 */
[----:B--2---:R-:W-:Y:S02]  /*6950*/  @!UP0 UISETP.NE.AND UP2, UPT, UR5, 0x1, UPT ;  /* 0x000000010500888c */ /* 0x004fe4000bf45270 */
[----:B------:R-:W-:Y:S01]  /*6960*/  @!UP0 USHF.R.U32.HI UR4, URZ, UR13, UR4 ;  /* 0x0000000dff048299 */ /* 0x000fe20008011604 */
[----:B------:R-:W-:Y:S02]  /*6970*/  @!UP0 UMOV UR6, UR7 ;  /* 0x0000000700068c82 */ /* 0x000fe40008000000 */
[----:B----4-:R-:W-:Y:S02]  /*6980*/  @!UP0 USHF.R.U32.HI UR6, URZ, UR10, UR6 ;  /* 0x0000000aff068299 */ /* 0x010fe40008011606 */
[----:B------:R-:W-:Y:S02]  /*6990*/  @!UP0 USEL UR7, UR38, UR4, !UP2 ;  /* 0x0000000426078287 */ /* 0x000fe4000d000000 */
[----:B------:R-:W-:Y:S04]  /*69a0*/  @!UP0 USEL UR6, UR37, UR6, !UP1 ;  /* 0x0000000625068287 */ /* 0x000fe8000c800000 */
[----:B------:R-:W-:Y:S02]  /*69b0*/  @!UP0 UIADD3 UR4, UPT, UPT, -UR7, UR6, URZ ;  /* 0x0000000607048290 */ /* 0x000fe4000fffe1ff */
[----:B------:R-:W-:Y:S02]  /*69c0*/  @!UP0 UIADD3 UR6, UPT, UPT, UR7, -UR6, URZ ;  /* 0x8000000607068290 */ /* 0x000fe4000fffe0ff */
[----:B------:R-:W-:Y:S02]  /*69d0*/  @!UP0 UIMAD UR38, UR4, UR5, UR38 ;  /* 0x00000005042682a4 */ /* 0x000fe4000f8e0226 */
[----:B------:R-:W-:Y:S02]  /*69e0*/  @!UP0 UIMAD UR37, UR6, UR14, UR37 ;  /* 0x0000000e062582a4 */ /* 0x000fe4000f8e0225 */
[----:B------:R-:W-:Y:S09]  /*69f0*/  ULOP3.LUT UP0, URZ, UR11, 0x1b0, URZ, 0xc0, !UPT ;  /* 0x000001b00bff7892 */ /* 0x000ff2000f80c0ff */
[----:B------:R-:W-:Y:S05]  /*6a00*/  BRA.U !UP0, `(.L_x_112) ;  /* 0x00000001087c7547 */ /* 0x000fea000b800000 */
[----:B------:R-:W1:Y:S01]  /*6a10*/  LDCU.64 UR8, c[0x4][0x80] ;  /* 0x01001000ff0877ac */ /* 0x000e620008000a00 */
[----:B------:R-:W-:Y:S01]  /*6a20*/  MOV R2, 0x0 ;  /* 0x0000000000027802 */ /* 0x000fe20000000f00 */
[----:B------:R-:W-:Y:S02]  /*6a30*/  HFMA2 R12, -RZ, RZ, 0, 5.9604644775390625e-08 ;  /* 0x00000001ff0c7431 */ /* 0x000fe400000001ff */
[----:B------:R-:W-:Y:S01]  /*6a40*/  IMAD.MOV.U32 R8, RZ, RZ, 0x70 ;  /* 0x00000070ff087424 */ /* 0x000fe200078e00ff */
[----:B------:R2:W4:Y:S01]  /*6a50*/  LDC.64 R14, c[0x4][R2] ;  /* 0x01000000020e7b82 */ /* 0x0005220000000a00 */
[----:B------:R-:W3:Y:S01]  /*6a60*/  LDCU.64 UR6, c[0x4][0x88] ;  /* 0x01001100ff0677ac */ /* 0x000ee20008000a00 */
[----:B------:R-:W-:Y:S01]  /*6a70*/  IMAD.MOV.U32 R13, RZ, RZ, RZ ;  /* 0x000000ffff0d7224 */ /* 0x000fe200078e00ff */
[----:B------:R-:W2:Y:S01]  /*6a80*/  LDCU.64 UR4, c[0x4][0x8] ;  /* 0x01000100ff0477ac */ /* 0x000ea20008000a00 */
[----:B-1----:R-:W-:Y:S01]  /*6a90*/  MOV R5, UR9 ;  /* 0x0000000900057c02 */ /* 0x002fe20008000f00 */
[----:B------:R-:W-:Y:S01]  /*6aa0*/  IMAD.U32 R4, RZ, RZ, UR8 ;  /* 0x00000008ff047e24 */ /* 0x000fe2000f8e00ff */
[----:B---3--:R-:W-:Y:S01]  /*6ab0*/  MOV R7, UR7 ;  /* 0x0000000700077c02 */ /* 0x008fe20008000f00 */
[----:B------:R-:W-:Y:S01]  /*6ac0*/  IMAD.U32 R6, RZ, RZ, UR6 ;  /* 0x00000006ff067e24 */ /* 0x000fe2000f8e00ff */
[----:B--2---:R-:W-:Y:S01]  /*6ad0*/  MOV R11, UR5 ;  /* 0x00000005000b7c02 */ /* 0x004fe20008000f00 */
[----:B------:R-:W-:Y:S02]  /*6ae0*/  IMAD.U32 R10, RZ, RZ, UR4 ;  /* 0x00000004ff0a7e24 */ /* 0x000fe4000f8e00ff */
[----:B------:R-:W-:Y:S07]  /*6af0*/  LEPC R20, `(.L_x_113) ;  /* 0x000000001014794e */ /* 0x000fee0000000000 */
[----:B----45:R-:W-:Y:S05]  /*6b00*/  CALL.ABS.NOINC R14 ;  /* 0x000000000e007343 */ /* 0x030fea0003c00000 */
.L_x_113:
[----:B------:R-:W1:Y:S01]  /*6b10*/  LDCU.64 UR8, c[0x4][0x80] ;  /* 0x01001000ff0877ac */ /* 0x000e620008000a00 */
[----:B------:R-:W2:Y:S01]  /*6b20*/  LDC.64 R2, c[0x4][R2] ;  /* 0x0100000002027b82 */ /* 0x000ea20000000a00 */
[----:B------:R-:W-:Y:S02]  /*6b30*/  HFMA2 R12, -RZ, RZ, 0, 5.9604644775390625e-08 ;  /* 0x00000001ff0c7431 */ /* 0x000fe400000001ff */
[----:B------:R-:W-:Y:S02]  /*6b40*/  IMAD.MOV.U32 R8, RZ, RZ, 0x70 ;  /* 0x00000070ff087424 */ /* 0x000fe400078e00ff */
[----:B------:R-:W-:Y:S01]  /*6b50*/  IMAD.MOV.U32 R13, RZ, RZ, RZ ;  /* 0x000000ffff0d7224 */ /* 0x000fe200078e00ff */
[----:B------:R-:W3:Y:S01]  /*6b60*/  LDCU.64 UR6, c[0x4][0x88] ;  /* 0x01001100ff0677ac */ /* 0x000ee20008000a00 */
[----:B------:R-:W4:Y:S01]  /*6b70*/  LDCU.64 UR4, c[0x4][0x8] ;  /* 0x01000100ff0477ac */ /* 0x000f220008000a00 */
[----:B-1----:R-:W-:Y:S02]  /*6b80*/  MOV R4, UR8 ;  /* 0x0000000800047c02 */ /* 0x002fe40008000f00 */
[----:B------:R-:W-:Y:S02]  /*6b90*/  MOV R5, UR9 ;  /* 0x0000000900057c02 */ /* 0x000fe40008000f00 */
[----:B---3--:R-:W-:Y:S01]  /*6ba0*/  MOV R7, UR7 ;  /* 0x0000000700077c02 */ /* 0x008fe20008000f00 */
[----:B------:R-:W-:Y:S01]  /*6bb0*/  IMAD.U32 R6, RZ, RZ, UR6 ;  /* 0x00000006ff067e24 */ /* 0x000fe2000f8e00ff */
[----:B----4-:R-:W-:Y:S01]  /*6bc0*/  MOV R11, UR5 ;  /* 0x00000005000b7c02 */ /* 0x010fe20008000f00 */
[----:B------:R-:W-:Y:S02]  /*6bd0*/  IMAD.U32 R10, RZ, RZ, UR4 ;  /* 0x00000004ff0a7e24 */ /* 0x000fe4000f8e00ff */
[----:B------:R-:W-:Y:S07]  /*6be0*/  LEPC R20, `(.L_x_112) ;  /* 0x000000001014794e */ /* 0x000fee0000000000 */
[----:B--2---:R-:W-:Y:S05]  /*6bf0*/  CALL.ABS.NOINC R2 ;  /* 0x0000000002007343 */ /* 0x004fea0003c00000 */
.L_x_112:
[----:B------:R-:W-:Y:S02]  /*6c00*/  ISETP.NE.U32.AND P0, PT, RZ, UR60, PT ;  /* 0x0000003cff007c0c */ /* 0x000fe4000bf05070 */
[C---:B------:R-:W-:Y:S02]  /*6c10*/  ISETP.NE.U32.AND P1, PT, R46.reuse, RZ, PT ;  /* 0x000000ff2e00720c */ /* 0x040fe40003f25070 */
[----:B------:R-:W-:Y:S02]  /*6c20*/  ISETP.NE.U32.AND P4, PT, R46, RZ, PT ;  /* 0x000000ff2e00720c */ /* 0x000fe40003f85070 */
[----:B------:R-:W-:Y:S02]  /*6c30*/  ISETP.NE.AND.EX P0, PT, RZ, UR61, PT, P0 ;  /* 0x0000003dff007c0c */ /* 0x000fe4000bf05300 */
[C---:B------:R-:W-:Y:S02]  /*6c40*/  ISETP.NE.AND.EX P1, PT, R47.reuse, RZ, PT, P1 ;  /* 0x000000ff2f00720c */ /* 0x040fe40003f25310 */
[----:B------:R-:W-:Y:S02]  /*6c50*/  ISETP.NE.AND.EX P4, PT, R47, RZ, P0, P4 ;  /* 0x000000ff2f00720c */ /* 0x000fe40000785340 */
[----:B---3--:R-:W-:Y:S02]  /*6c60*/  ISETP.NE.U32.AND P5, PT, R42, RZ, PT ;  /* 0x000000ff2a00720c */ /* 0x008fe40003fa5070 */
[----:B------:R-:W-:Y:S02]  /*6c70*/  ISETP.NE.U32.AND P3, PT, RZ, UR60, PT ;  /* 0x0000003cff007c0c */ /* 0x000fe4000bf65070 */
[----:B------:R-:W-:Y:S02]  /*6c80*/  PLOP3.LUT P2, PT, PT, PT, PT, 0x8, 0x80 ;  /* 0x000000000080781c */ /* 0x000fe40003f4e170 */
[----:B------:R-:W-:Y:S02]  /*6c90*/  ISETP.NE.AND.EX P5, PT, R43, RZ, PT, P5 ;  /* 0x000000ff2b00720c */ /* 0x000fe40003fa5350 */
[----:B------:R-:W-:Y:S03]  /*6ca0*/  ISETP.NE.AND.EX P3, PT, RZ, UR61, PT, P3 ;  /* 0x0000003dff007c0c */ /* 0x000fe6000bf65330 */
[----:B------:R-:W-:Y:S01]  /*6cb0*/  @!P4 PLOP3.LUT P2, PT, P1, PT, PT, 0x80, 0x8 ;  /* 0x000000000008c81c */ /* 0x000fe20000f4f070 */
[----:B------:R-:W-:Y:S01]  /*6cc0*/  @!UPT UIADD3 URZ, UPT, UPT, URZ, URZ, URZ ;  /* 0x000000fffffff290 */ /* 0x000fe2000fffe0ff */
[----:B------:R-:W-:Y:S11]  /*6cd0*/  @!P1 BRA `(.L_x_114) ;  /* 0x0000000000309947 */ /* 0x000ff60003800000 */
[----:B------:R-:W-:Y:S01]  /*6ce0*/  ISETP.NE.U32.AND P0, PT, R44, RZ, PT ;  /* 0x000000ff2c00720c */ /* 0x000fe20003f05070 */
[----:B------:R-:W1:Y:S01]  /*6cf0*/  LDCU.64 UR4, c[0x0][0x358] ;  /* 0x00006b00ff0477ac */ /* 0x000e620008000a00 */
[----:B------:R-:W-:Y:S02]  /*6d00*/  IMAD.MOV.U32 R49, RZ, RZ, 0x1 ;  /* 0x00000001ff317424 */ /* 0x000fe400078e00ff */
[----:B------:R-:W-:Y:S11]  /*6d10*/  ISETP.NE.AND.EX P0, PT, R45, RZ, PT, P0 ;  /* 0x000000ff2d00720c */ /* 0x000ff60003f05300 */
[----:B------:R-:W-:Y:S02]  /*6d20*/  @!UPT UIADD3 URZ, UPT, UPT, URZ, URZ, URZ ;  /* 0x000000fffffff290 */ /* 0x000fe4000fffe0ff */
[----:B------:R-:W2:Y:S01]  /*6d30*/  @P0 LDC.64 R2, c[0x0][0x888] ;  /* 0x00022200ff020b82 */ /* 0x000ea20000000a00 */
[----:B------:R-:W-:Y:S04]  /*6d40*/  @P0 IMAD R0, R46, UR36, RZ ;  /* 0x000000242e000c24 */ /* 0x000fe8000f8e02ff */
[----:B--2---:R-:W-:Y:S04]  /*6d50*/  @P0 IMAD.WIDE R2, R0, 0x4, R2 ;  /* 0x0000000400020825 */ /* 0x004fe800078e0202 */
[----:B------:R-:W-:Y:S01]  /*6d60*/  HFMA2 R0, -RZ, RZ, 0, 5.9604644775390625e-08 ;  /* 0x00000001ff007431 */ /* 0x000fe200000001ff */
[----:B-1---5:R1:W5:Y:S04]  /*6d70*/  @P0 LDG.E R26, desc[UR4][R2.64] ;  /* 0x00000004021a0981 */ /* 0x022368000c1e1900 */
[----:B------:R-:W-:Y:S01]  /*6d80*/  @!P0 PRMT R49, R0, 0x7610, R49 ;  /* 0x0000761000318816 */ /* 0x000fe20000000031 */
[----:B-1----:R-:W2:Y:S06]  /*6d90*/  @!P0 LDC R26, c[0x0][0x880] ;  /* 0x00022000ff1a8b82 */ /* 0x002eac0000000800 */
.L_x_114:
[----:B------:R-:W-:Y:S05]  /*6da0*/  @!P5 BRA `(.L_x_115) ;  /* 0x000000000024d947 */ /* 0x000fea0003800000 */
[----:B------:R-:W-:Y:S01]  /*6db0*/  ISETP.NE.U32.AND P0, PT, R40, RZ, PT ;  /* 0x000000ff2800720c */ /* 0x000fe20003f05070 */
[----:B------:R-:W1:Y:S03]  /*6dc0*/  LDCU.64 UR4, c[0x0][0x358] ;  /* 0x00006b00ff0477ac */ /* 0x000e660008000a00 */
[----:B------:R-:W-:Y:S11]  /*6dd0*/  ISETP.NE.AND.EX P0, PT, R41, RZ, PT, P0 ;  /* 0x000000ff2900720c */ /* 0x000ff60003f05300 */
[----:B------:R-:W-:Y:S02]  /*6de0*/  @!UPT UIADD3 URZ, UPT, UPT, URZ, URZ, URZ ;  /* 0x000000fffffff290 */ /* 0x000fe4000fffe0ff */
[----:B------:R-:W3:Y:S01]  /*6df0*/  @P0 LDC.64 R2, c[0x0][0x8a8] ;  /* 0x00022a00ff020b82 */ /* 0x000ee20000000a00 */
[----:B------:R-:W-:Y:S04]  /*6e00*/  @P0 IMAD R0, R42, UR36, RZ ;  /* 0x000000242a000c24 */ /* 0x000fe8000f8e02ff */
[----:B---3--:R-:W-:Y:S05]  /*6e10*/  @P0 IMAD.WIDE R2, R0, 0x4, R2 ;  /* 0x0000000400020825 */ /* 0x008fea00078e0202 */
[----:B-1---5:R1:W5:Y:S02]  /*6e20*/  @P0 LDG.E R24, desc[UR4][R2.64] ;  /* 0x0000000402180981 */ /* 0x022364000c1e1900 */
[----:B-1----:R-:W3:Y:S02]  /*6e30*/  @!P0 LDC R24, c[0x0][0x8a0] ;  /* 0x00022800ff188b82 */ /* 0x002ee40000000800 */
.L_x_115:
[----:B--2--5:R-:W-:Y:S01]  /*6e40*/  FSETP.NEU.AND P0, PT, R26, RZ, PT ;  /* 0x000000ff1a00720b */ /* 0x024fe20003f0d000 */
[----:B------:R-:W-:Y:S01]  /*6e50*/  IMAD.U32 R2, RZ, RZ, UR46 ;  /* 0x0000002eff027e24 */ /* 0x000fe2000f8e00ff */
[----:B------:R-:W-:Y:S01]  /*6e60*/  SEL R5, RZ, 0xffffffff, P3 ;  /* 0xffffffffff057807 */ /* 0x000fe20001800000 */
[----:B------:R-:W-:Y:S01]  /*6e70*/  ULOP3.LUT UR4, UR55, 0x1, URZ, 0x3c, !UPT ;  /* 0x0000000137047892 */ /* 0x000fe2000f8e3cff */
[----:B------:R-:W-:Y:S01]  /*6e80*/  @!P4 LOP3.LUT P3, RZ, R49, 0xff, RZ, 0xc0, !PT ;  /* 0x000000ff31ffc812 */ /* 0x000fe2000786c0ff */
[----:B------:R-:W-:Y:S01]  /*6e90*/  BSSY B1, `(.L_x_116) ;  /* 0x000003c000017945 */ /* 0x000fe20003800000 */
[----:B------:R-:W-:Y:S01]  /*6ea0*/  @!P4 SEL R0, RZ, 0xffffffff, P0 ;  /* 0xffffffffff00c807 */ /* 0x000fe20000000000 */
[----:B------:R-:W-:Y:S01]  /*6eb0*/  IMAD.MOV.U32 R66, RZ, RZ, 0x1 ;  /* 0x00000001ff427424 */ /* 0x000fe200078e00ff */
[----:B------:R-:W-:Y:S01]  /*6ec0*/  LEA R2, R2, UR44, 0x3 ;  /* 0x0000002c02027c11 */ /* 0x000fe2000f8e18ff */
[----:B------:R-:W-:Y:S01]  /*6ed0*/  IMAD.U32 R64, RZ, RZ, UR4 ;  /* 0x00000004ff407e24 */ /* 0x000fe2000f8e00ff */
[----:B------:R-:W-:Y:S01]  /*6ee0*/  @P2 SEL R0, R5, R0, !P3 ;  /* 0x0000000005002207 */ /* 0x000fe20005800000 */
[----:B------:R-:W-:Y:S01]  /*6ef0*/  IMAD.U32 R65, RZ, RZ, UR46 ;  /* 0x0000002eff417e24 */ /* 0x000fe2000f8e00ff */
[----:B------:R-:W-:Y:S02]  /*6f00*/  LEA R27, R22, UR44, 0x3 ;  /* 0x0000002c161b7c11 */ /* 0x000fe4000f8e18ff */
[----:B------:R-:W-:Y:S02]  /*6f10*/  CS2R R38, SRZ ;  /* 0x0000000000267805 */ /* 0x000fe4000001ff00 */
[----:B------:R-:W-:Y:S02]  /*6f20*/  @!P4 LOP3.LUT R0, R0, 0x1, RZ, 0xc0, !PT ;  /* 0x000000010000c812 */ /* 0x000fe400078ec0ff */
[----:B------:R-:W-:Y:S02]  /*6f30*/  CS2R R36, SRZ ;  /* 0x0000000000247805 */ /* 0x000fe4000001ff00 */
[----:B------:R-:W-:Y:S02]  /*6f40*/  SHF.L.U32 R3, R56, 0x1f, RZ ;  /* 0x0000001f38037819 */ /* 0x000fe400000006ff */
[----:B------:R-:W-:Y:S02]  /*6f50*/  CS2R R30, SRZ ;  /* 0x00000000001e7805 */ /* 0x000fe4000001ff00 */
[----:B------:R-:W-:Y:S02]  /*6f60*/  ISETP.NE.U32.OR P5, PT, R0, 0x1, P4 ;  /* 0x000000010000780c */ /* 0x000fe400027a5470 */
[----:B------:R-:W-:Y:S02]  /*6f70*/  CS2R R28, SRZ ;  /* 0x00000000001c7805 */ /* 0x000fe4000001ff00 */
[----:B------:R-:W-:Y:S02]  /*6f80*/  LEA.HI R25, R22, R22, RZ, 0x1 ;  /* 0x0000001616197211 */ /* 0x000fe400078f08ff */
[----:B------:R-:W-:Y:S02]  /*6f90*/  LOP3.LUT P4, R53, R49, 0xff, RZ, 0xc0, !PT ;  /* 0x000000ff31357812 */ /* 0x000fe4000788c0ff */
[----:B------:R-:W-:Y:S02]  /*6fa0*/  SEL R4, RZ, 0xffffffff, P0 ;  /* 0xffffffffff047807 */ /* 0x000fe40000000000 */
[----:B------:R-:W-:Y:S02]  /*6fb0*/  P2R R62, PR, RZ, 0x20 ;  /* 0x00000020ff3e7803 */ /* 0x000fe40000000000 */
[----:B------:R-:W-:Y:S02]  /*6fc0*/  @P1 SEL R4, R5, R4, !P4 ;  /* 0x0000000405041207 */ /* 0x000fe40006000000 */
[----:B------:R-:W-:Y:S02]  /*6fd0*/  @P5 SHF.L.U32 R0, R64, 0x1f, RZ ;  /* 0x0000001f40005819 */ /* 0x000fe400000006ff */
[----:B------:R-:W-:Y:S02]  /*6fe0*/  LOP3.LUT R4, R4, 0x1, RZ, 0xc0, !PT ;  /* 0x0000000104047812 */ /* 0x000fe400078ec0ff */
[----:B------:R1:W2:Y:S02]  /*6ff0*/  @P5 SYNCS.PHASECHK.TRANS64.TRYWAIT P3, [R2+URZ+0x1a0], R0 ;  /* 0x0001a000020055a7 */ /* 0x0002a400080611ff */
[----:B------:R-:W-:Y:S04]  /*7000*/  ISETP.NE.U32.AND P0, PT, R4, 0x1, PT ;  /* 0x000000010400780c */ /* 0x000fe80003f05070 */
[----:B------:R-:W-:Y:S01]  /*7010*/  P2R R67, PR, RZ, 0x1 ;  /* 0x00000001ff437803 */ /* 0x000fe20000000000 */
[----:B------:R4:W3:Y:S01]  /*7020*/  SYNCS.PHASECHK.TRANS64.TRYWAIT P2, [R27+URZ+0x200], R3 ;  /* 0x000200031b0075a7 */ /* 0x0008e200080411ff */
[C---:B-1----:R-:W-:Y:S01]  /*7030*/  IMAD.SHL.U32 R0, R25.reuse, 0x20, RZ ;  /* 0x0000002019007824 */ /* 0x042fe200078e00ff */
[----:B------:R-:W-:Y:S04]  /*7040*/  LOP3.LUT R25, R25, 0xffe, RZ, 0xc0, !PT ;  /* 0x00000ffe19197812 */ /* 0x000fe800078ec0ff */
[----:B------:R-:W-:Y:S01]  /*7050*/  LOP3.LUT R0, R0, 0xffffffc0, RZ, 0xc0, !PT ;  /* 0xffffffc000007812 */ /* 0x000fe200078ec0ff */
[----:B------:R-:W-:Y:S04]  /*7060*/  IMAD.IADD R25, R22, 0x1, -R25 ;  /* 0x0000000116197824 */ /* 0x000fe800078e0a19 */
[----:B------:R-:W-:Y:S04]  /*7070*/  IMAD.IADD R0, R23, 0x1, R0 ;  /* 0x0000000117007824 */ /* 0x000fe800078e0200 */
[----:B------:R-:W-:Y:S01]  /*7080*/  IMAD R25, R25, 0x100000, R0 ;  /* 0x0010000019197824 */ /* 0x000fe200078e0200 */
[----:B--2---:R-:W-:Y:S01]  /*7090*/  @P5 SEL R66, RZ, 0x1, !P3 ;  /* 0x00000001ff425807 */ /* 0x004fe20005800000 */
[----:B----4-:R-:W-:Y:S06]  /*70a0*/  @!P5 BRA `(.L_x_117) ;  /* 0x000000000068d947 */ /* 0x010fec0003800000 */
[----:B------:R-:W-:Y:S01]  /*70b0*/  HFMA2 R31, -RZ, RZ, 0, 0 ;  /* 0x00000000ff1f7431 */ /* 0x000fe200000001ff */
[----:B------:R-:W-:Y:S01]  /*70c0*/  ISETP.NE.AND P0, PT, R66, RZ, PT ;  /* 0x000000ff4200720c */ /* 0x000fe20003f05270 */
[----:B------:R-:W-:Y:S01]  /*70d0*/  IMAD.U32 R0, RZ, RZ, UR46 ;  /* 0x0000002eff007e24 */ /* 0x000fe2000f8e00ff */
[----:B------:R-:W-:Y:S11]  /*70e0*/  BSSY B0, `(.L_x_118) ;  /* 0x0000005000007945 */ /* 0x000ff60003800000 */
[----:B------:R-:W-:Y:S05]  /*70f0*/  @P0 BRA `(.L_x_119) ;  /* 0x00000000000c0947 */ /* 0x000fea0003800000 */
[----:B------:R-:W-:Y:S04]  /*7100*/  SHF.L.U32 R4, R64, 0x1f, RZ ;  /* 0x0000001f40047819 */ /* 0x000fe800000006ff */
[----:B------:R-:W1:Y:S02]  /*7110*/  SYNCS.PHASECHK.TRANS64.TRYWAIT P0, [R2+URZ+0x1a0], R4 ;  /* 0x0001a004020075a7 */ /* 0x000e6400080011ff */
[----:B-1----:R-:W-:Y:S05]  /*7120*/  @!P0 BRA `(.L_x_120) ;  /* 0x0000002400c88947 */ /* 0x002fea0003800000 */
.L_x_119:
[----:B------:R-:W-:Y:S05]  /*7130*/  BSYNC B0 ;  /* 0x0000000000007941 */ /* 0x000fea0003800000 */
.L_x_118:
[----:B------:R-:W-:Y:S01]  /*7140*/  ISETP.NE.AND P0, PT, R67, RZ, PT ;  /* 0x000000ff4300720c */ /* 0x000fe20003f05270 */
[----:B------:R-:W-:Y:S01]  /*7150*/  IMAD.MOV.U32 R30, RZ, RZ, RZ ;  /* 0x000000ffff1e7224 */ /* 0x000fe200078e00ff */
[----:B------:R-:W-:Y:S02]  /*7160*/  CS2R R28, SRZ ;  /* 0x00000000001c7805 */ /* 0x000fe4000001ff00 */
[----:B------:R-:W-:Y:S02]  /*7170*/  CS2R R38, SRZ ;  /* 0x0000000000267805 */ /* 0x000fe4000001ff00 */
[----:B------:R-:W-:Y:S07]  /*7180*/  CS2R R36, SRZ ;  /* 0x0000000000247805 */ /* 0x000fee000001ff00 */
[----:B-1----:R-:W-:Y:S01]  /*7190*/  @P0 IMAD R2, R0, 0x800, R48 ;  /* 0x0000080000020824 */ /* 0x002fe200078e0230 */
[----:B------:R-:W-:Y:S05]  /*71a0*/  @P0 WARPSYNC.ALL ;  /* 0x0000000000000948 */ /* 0x000fea0003800000 */
[----:B------:R-:W-:Y:S01]  /*71b0*/  @P0 LEA R2, R2, UR44, 0x1 ;  /* 0x0000002c02020c11 */ /* 0x000fe2000f8e08ff */
[----:B------:R-:W-:Y:S04]  /*71c0*/  UIADD3 UR4, UPT, UPT, UR46, 0x1, URZ ;  /* 0x000000012e047890 */ /* 0x000fe8000fffe0ff */
[----:B------:R1:W2:Y:S01]  /*71d0*/  @P0 LDSM.16.M88.4 R28, [R2+0x400] ;  /* 0x00040000021c083b */ /* 0x0002a20000000200 */
[----:B------:R-:W-:Y:S01]  /*71e0*/  UISETP.NE.AND UP0, UPT, UR4, 0x3, UPT ;  /* 0x000000030400788c */ /* 0x000fe2000bf05270 */
[----:B------:R-:W-:Y:S03]  /*71f0*/  @P0 IMAD R0, R57, 0x2, R2 ;  /* 0x0000000239000824 */ /* 0x000fe600078e0202 */
[----:B------:R-:W-:Y:S02]  /*7200*/  USEL UR5, URZ, 0x1, UP0 ;  /* 0x00000001ff057887 */ /* 0x000fe40008000000 */
[----:B------:R1:W4:Y:S01]  /*7210*/  @P0 LDSM.16.M88.4 R36, [R0+0x400] ;  /* 0x000400000024083b */ /* 0x0003220000000200 */
[----:B------:R-:W-:Y:S03]  /*7220*/  USEL UR4, UR4, URZ, UP0 ;  /* 0x000000ff04047287 */ /* 0x000fe60008000000 */
[----:B------:R-:W-:Y:S03]  /*7230*/  LOP3.LUT R64, R64, UR5, RZ, 0x3c, !PT ;  /* 0x0000000540407c12 */ /* 0x000fe6000f8e3cff */
[----:B------:R-:W-:Y:S02]  /*7240*/  IMAD.U32 R65, RZ, RZ, UR4 ;  /* 0x00000004ff417e24 */ /* 0x000fe4000f8e00ff */
.L_x_117:
[----:B------:R-:W-:Y:S05]  /*7250*/  BSYNC B1 ;  /* 0x0000000000017941 */ /* 0x000fea0003800000 */
.L_x_116:
[----:B-1----:R-:W-:Y:S04]  /*7260*/  SHF.R.U32.HI R0, RZ, 0x15, R25 ;  /* 0x00000015ff007819 */ /* 0x002fe80000011619 */
[----:B------:R-:W-:Y:S01]  /*7270*/  LOP3.LUT P0, RZ, R0, 0x3, R50, 0x48, !PT ;  /* 0x0000000300ff7812 */ /* 0x000fe20007804832 */
[----:B------:R-:W-:Y:S01]  /*7280*/  @!UPT UIADD3 URZ, UPT, UPT, URZ, URZ, URZ ;  /* 0x000000fffffff290 */ /* 0x000fe2000fffe0ff */
[----:B---3--:R-:W-:Y:S11]  /*7290*/  @P2 BRA `(.L_x_121) ;  /* 0x0000000000082947 */ /* 0x008ff60003800000 */
[----:B------:R-:W1:Y:S02]  /*72a0*/  SYNCS.PHASECHK.TRANS64.TRYWAIT P1, [R27+URZ+0x200], R3 ;  /* 0x000200031b0075a7 */ /* 0x000e6400080211ff */
[----:B-1----:R-:W-:Y:S05]  /*72b0*/  @!P1 BRA `(.L_x_122) ;  /* 0x0000002400789947 */ /* 0x002fea0003800000 */
.L_x_121:
[----:B------:R-:W-:Y:S05]  /*72c0*/  @!P0 BRA `(.L_x_123) ;  /* 0x0000000000408947 */ /* 0x000fea0003800000 */
[----:B------:R-:W3:Y:S01]  /*72d0*/  LDCU.64 UR8, c[0x4][0x70] ;  /* 0x01000e00ff0877ac */ /* 0x000ee20008000a00 */
[----:B-1----:R-:W-:Y:S01]  /*72e0*/  MOV R3, 0x0 ;  /* 0x0000000000037802 */ /* 0x002fe20000000f00 */
[----:B------:R-:W-:Y:S02]  /*72f0*/  HFMA2 R12, -RZ, RZ, 0, 5.9604644775390625e-08 ;  /* 0x00000001ff0c7431 */ /* 0x000fe400000001ff */
[----:B------:R-:W-:Y:S02]  /*7300*/  IMAD.MOV.U32 R8, RZ, RZ, 0x192 ;  /* 0x00000192ff087424 */ /* 0x000fe400078e00ff */
[----:B------:R-:W-:Y:S01]  /*7310*/  IMAD.MOV.U32 R13, RZ, RZ, RZ ;  /* 0x000000ffff0d7224 */ /* 0x000fe200078e00ff */
[----:B------:R-:W1:Y:S01]  /*7320*/  LDCU.64 UR6, c[0x4][0x78] ;  /* 0x01000f00ff0677ac */ /* 0x000e620008000a00 */
[----:B------:R-:W2:Y:S01]  /*7330*/  LDC.64 R2, c[0x4][R3] ;  /* 0x0100000003027b82 */ /* 0x000ea20000000a00 */
[----:B------:R-:W5:Y:S01]  /*7340*/  LDCU.64 UR4, c[0x4][0x10] ;  /* 0x01000200ff0477ac */ /* 0x000f620008000a00 */
[----:B---3--:R-:W-:Y:S01]  /*7350*/  MOV R5, UR9 ;  /* 0x0000000900057c02 */ /* 0x008fe20008000f00 */
[----:B------:R-:W-:Y:S01]  /*7360*/  IMAD.U32 R4, RZ, RZ, UR8 ;  /* 0x00000008ff047e24 */ /* 0x000fe2000f8e00ff */
[----:B-1----:R-:W-:Y:S01]  /*7370*/  MOV R7, UR7 ;  /* 0x0000000700077c02 */ /* 0x002fe20008000f00 */
[----:B------:R-:W-:Y:S01]  /*7380*/  IMAD.U32 R6, RZ, RZ, UR6 ;  /* 0x00000006ff067e24 */ /* 0x000fe2000f8e00ff */
[----:B-----5:R-:W-:Y:S01]  /*7390*/  MOV R11, UR5 ;  /* 0x00000005000b7c02 */ /* 0x020fe20008000f00 */
[----:B------:R-:W-:Y:S02]  /*73a0*/  IMAD.U32 R10, RZ, RZ, UR4 ;  /* 0x00000004ff0a7e24 */ /* 0x000fe4000f8e00ff */
[----:B------:R-:W-:Y:S07]  /*73b0*/  LEPC R20, `(.L_x_123) ;  /* 0x000000001014794e */ /* 0x000fee0000000000 */
[----:B--2-4-:R-:W-:Y:S05]  /*73c0*/  CALL.ABS.NOINC R2 ;  /* 0x0000000002007343 */ /* 0x014fea0003c00000 */
.L_x_123:
[----:B------:R-:W-:Y:S05]  /*73d0*/  WARPSYNC.ALL ;  /* 0x0000000000007948 */ /* 0x000fea0003800000 */
[----:B------:R-:W-:Y:S01]  /*73e0*/  R2UR UR4, R25 ;  /* 0x00000000190472ca */ /* 0x000fe200000e0000 */
[----:B-12---:R-:W-:Y:S01]  /*73f0*/  HADD2.F32 R3, -RZ, R28.H0_H0 ;  /* 0x2000001cff037230 */ /* 0x006fe20000004100 */
[----:B------:R-:W-:Y:S01]  /*7400*/  SHF.L.U32 R63, R57, 0x1, RZ ;  /* 0x00000001393f7819 */ /* 0x000fe200000006ff */
[----:B------:R-:W-:Y:S01]  /*7410*/  HADD2.F32 R20, -RZ, R30.H0_H0 ;  /* 0x2000001eff147230 */ /* 0x000fe20000004100 */
[----:B------:R-:W-:Y:S01]  /*7420*/  ISETP.NE.AND P0, PT, R58, RZ, PT ;  /* 0x000000ff3a00720c */ /* 0x000fe20003f05270 */
[----:B------:R-:W-:Y:S08]  /*7430*/  BSSY.RECONVERGENT B0, `(.L_x_124) ;  /* 0x000004e000007945 */ /* 0x000ff00003800200 */
[----:B------:R-:W1:Y:S02]  /*7440*/  LDTM.16dp256bit.x4 R4, tmem[UR4] ;  /* 0x00000004000479ee */ /* 0x000e640008120000 */
[C---:B-1----:R-:W-:Y:S01]  /*7450*/  FMUL R0, R24.reuse, R4 ;  /* 0x0000000418007220 */ /* 0x042fe20000400000 */
[----:B------:R-:W-:Y:S02]  /*7460*/  HADD2.F32 R4, -RZ, R28.H1_H1 ;  /* 0x3000001cff047230 */ /* 0x000fe40000004100 */
[----:B------:R-:W-:Y:S01]  /*7470*/  FMUL R2, R24, R5 ;  /* 0x0000000518027220 */ /* 0x000fe20000400000 */
[--C-:B------:R-:W-:Y:S02]  /*7480*/  HADD2.F32 R5, -RZ, R29.reuse.H0_H0 ;  /* 0x2000001dff057230 */ /* 0x100fe40000004100 */
[----:B------:R-:W-:Y:S01]  /*7490*/  FFMA R0, R26, R3, R0 ;  /* 0x000000031a007223 */ /* 0x000fe20000000000 */
[----:B------:R-:W-:Y:S01]  /*74a0*/  FMUL R3, R24, R6 ;  /* 0x0000000618037220 */ /* 0x000fe20000400000 */
[----:B------:R-:W-:Y:S02]  /*74b0*/  HADD2.F32 R6, -RZ, R29.H1_H1 ;  /* 0x3000001dff067230 */ /* 0x000fe40000004100 */
[----:B------:R-:W-:Y:S01]  /*74c0*/  FFMA R2, R26, R4, R2 ;  /* 0x000000041a027223 */ /* 0x000fe20000000002 */
[----:B------:R-:W-:Y:S01]  /*74d0*/  FMUL R7, R24, R7 ;  /* 0x0000000718077220 */ /* 0x000fe20000400000 */
[----:B------:R-:W-:Y:S01]  /*74e0*/  FFMA R3, R26, R5, R3 ;  /* 0x000000051a037223 */ /* 0x000fe20000000003 */
[C---:B------:R-:W-:Y:S01]  /*74f0*/  FMUL R4, R24.reuse, R8 ;  /* 0x0000000818047220 */ /* 0x040fe20000400000 */
[----:B------:R-:W-:Y:S01]  /*7500*/  FMUL R5, R24, R9 ;  /* 0x0000000918057220 */ /* 0x000fe20000400000 */
[----:B------:R-:W-:Y:S01]  /*7510*/  F2FP.F16.F32.PACK_AB R32, R2, R0 ;  /* 0x000000000220723e */ /* 0x000fe200000000ff */
[C---:B------:R-:W-:Y:S01]  /*7520*/  FFMA R7, R26.reuse, R6, R7 ;  /* 0x000000061a077223 */ /* 0x040fe20000000007 */
[----:B------:R-:W-:Y:S02]  /*7530*/  HADD2.F32 R0, -RZ, R30.H1_H1 ;  /* 0x3000001eff007230 */ /* 0x000fe40000004100 */
[----:B------:R-:W-:Y:S01]  /*7540*/  FFMA R4, R26, R20, R4 ;  /* 0x000000141a047223 */ /* 0x000fe20000000004 */
[--C-:B------:R-:W-:Y:S02]  /*7550*/  HADD2.F32 R2, -RZ, R31.reuse.H0_H0 ;  /* 0x2000001fff027230 */ /* 0x100fe40000004100 */
[----:B------:R-:W-:Y:S01]  /*7560*/  FMUL R6, R24, R10 ;  /* 0x0000000a18067220 */ /* 0x000fe20000400000 */
[----:B------:R-:W-:Y:S01]  /*7570*/  F2FP.F16.F32.PACK_AB R33, R7, R3 ;  /* 0x000000030721723e */ /* 0x000fe200000000ff */
[----:B------:R-:W-:Y:S02]  /*7580*/  HADD2.F32 R3, -RZ, R31.H1_H1 ;  /* 0x3000001fff037230 */ /* 0x000fe40000004100 */
[----:B------:R-:W-:Y:S01]  /*7590*/  FFMA R5, R26, R0, R5 ;  /* 0x000000001a057223 */ /* 0x000fe20000000005 */
[C---:B------:R-:W-:Y:S01]  /*75a0*/  FMUL R11, R24.reuse, R11 ;  /* 0x0000000b180b7220 */ /* 0x040fe20000400000 */
[--C-:B----4-:R-:W-:Y:S02]  /*75b0*/  HADD2.F32 R7, -RZ, R36.reuse.H0_H0 ;  /* 0x20000024ff077230 */ /* 0x110fe40000004100 */
[C---:B------:R-:W-:Y:S01]  /*75c0*/  FMUL R8, R24.reuse, R12 ;  /* 0x0000000c18087220 */ /* 0x040fe20000400000 */
[----:B------:R-:W-:Y:S02]  /*75d0*/  HADD2.F32 R0, -RZ, R36.H1_H1 ;  /* 0x30000024ff007230 */ /* 0x000fe40000004100 */
[----:B------:R-:W-:Y:S01]  /*75e0*/  FMUL R9, R24, R13 ;  /* 0x0000000d18097220 */ /* 0x000fe20000400000 */
[C---:B------:R-:W-:Y:S01]  /*75f0*/  FFMA R6, R26.reuse, R2, R6 ;  /* 0x000000021a067223 */ /* 0x040fe20000000006 */
[C---:B------:R-:W-:Y:S01]  /*7600*/  FFMA R11, R26.reuse, R3, R11 ;  /* 0x000000031a0b7223 */ /* 0x040fe2000000000b */
[C---:B------:R-:W-:Y:S01]  /*7610*/  FFMA R8, R26.reuse, R7, R8 ;  /* 0x000000071a087223 */ /* 0x040fe20000000008 */
[----:B------:R-:W-:Y:S01]  /*7620*/  FFMA R9, R26, R0, R9 ;  /* 0x000000001a097223 */ /* 0x000fe20000000009 */
[--C-:B------:R-:W-:Y:S02]  /*7630*/  HADD2.F32 R2, -RZ, R37.reuse.H0_H0 ;  /* 0x20000025ff027230 */ /* 0x100fe40000004100 */
[C---:B------:R-:W-:Y:S01]  /*7640*/  FMUL R10, R24.reuse, R14 ;  /* 0x0000000e180a7220 */ /* 0x040fe20000400000 */
[----:B------:R-:W-:Y:S02]  /*7650*/  HADD2.F32 R0, -RZ, R37.H1_H1 ;  /* 0x30000025ff007230 */ /* 0x000fe40000004100 */
[----:B------:R-:W-:Y:S01]  /*7660*/  FMUL R15, R24, R15 ;  /* 0x0000000f180f7220 */ /* 0x000fe20000400000 */
[----:B------:R-:W-:Y:S01]  /*7670*/  F2FP.F16.F32.PACK_AB R34, R5, R4 ;  /* 0x000000040522723e */ /* 0x000fe200000000ff */
[----:B------:R-:W-:Y:S01]  /*7680*/  FFMA R10, R26, R2, R10 ;  /* 0x000000021a0a7223 */ /* 0x000fe2000000000a */
[----:B------:R-:W-:Y:S01]  /*7690*/  FMUL R12, R24, R16 ;  /* 0x00000010180c7220 */ /* 0x000fe20000400000 */
[----:B------:R-:W-:Y:S01]  /*76a0*/  FFMA R15, R26, R0, R15 ;  /* 0x000000001a0f7223 */ /* 0x000fe2000000000f */
[--C-:B------:R-:W-:Y:S01]  /*76b0*/  HADD2.F32 R0, -RZ, R38.reuse.H0_H0 ;  /* 0x20000026ff007230 */ /* 0x100fe20000004100 */
[----:B------:R-:W-:Y:S01]  /*76c0*/  MOV R5, UR46 ;  /* 0x0000002e00057c02 */ /* 0x000fe20008000f00 */
[----:B------:R-:W-:Y:S02]  /*76d0*/  HADD2.F32 R2, -RZ, R38.H1_H1 ;  /* 0x30000026ff027230 */ /* 0x000fe40000004100 */
[C---:B------:R-:W-:Y:S01]  /*76e0*/  FMUL R13, R24.reuse, R17 ;  /* 0x00000011180d7220 */ /* 0x040fe20000400000 */
[--C-:B------:R-:W-:Y:S02]  /*76f0*/  HADD2.F32 R3, -RZ, R39.reuse.H0_H0 ;  /* 0x20000027ff037230 */ /* 0x100fe40000004100 */
[C---:B------:R-:W-:Y:S01]  /*7700*/  FMUL R14, R24.reuse, R18 ;  /* 0x00000012180e7220 */ /* 0x040fe20000400000 */
[----:B------:R-:W-:Y:S02]  /*7710*/  HADD2.F32 R4, -RZ, R39.H1_H1 ;  /* 0x30000027ff047230 */ /* 0x000fe40000004100 */
[----:B------:R-:W-:Y:S01]  /*7720*/  FMUL R19, R24, R19 ;  /* 0x0000001318137220 */ /* 0x000fe20000400000 */
[C---:B------:R-:W-:Y:S01]  /*7730*/  FFMA R12, R26.reuse, R0, R12 ;  /* 0x000000001a0c7223 */ /* 0x040fe2000000000c */
[----:B------:R-:W-:Y:S01]  /*7740*/  LEA R5, R5, R48, 0xb ;  /* 0x0000003005057211 */ /* 0x000fe200078e58ff */
[C---:B------:R-:W-:Y:S01]  /*7750*/  FFMA R13, R26.reuse, R2, R13 ;  /* 0x000000021a0d7223 */ /* 0x040fe2000000000d */
[C---:B------:R-:W-:Y:S01]  /*7760*/  FFMA R14, R26.reuse, R3, R14 ;  /* 0x000000031a0e7223 */ /* 0x040fe2000000000e */
[----:B------:R-:W-:Y:S01]  /*7770*/  FFMA R19, R26, R4, R19 ;  /* 0x000000041a137223 */ /* 0x000fe20000000013 */
[----:B------:R-:W-:Y:S02]  /*7780*/  F2FP.F16.F32.PACK_AB R35, R11, R6 ;  /* 0x000000060b23723e */ /* 0x000fe400000000ff */
[----:B------:R-:W-:Y:S02]  /*7790*/  LEA R5, R5, UR44, 0x1 ;  /* 0x0000002c05057c11 */ /* 0x000fe4000f8e08ff */
[----:B------:R-:W-:Y:S02]  /*77a0*/  F2FP.F16.F32.PACK_AB R8, R9, R8 ;  /* 0x000000080908723e */ /* 0x000fe400000000ff */
[----:B------:R-:W-:Y:S01]  /*77b0*/  F2FP.F16.F32.PACK_AB R9, R15, R10 ;  /* 0x0000000a0f09723e */ /* 0x000fe200000000ff */
[----:B------:R1:W-:Y:S01]  /*77c0*/  STSM.16.M88.4 [R5+0x400], R32 ;  /* 0x0004002005007844 */ /* 0x0003e20000000200 */
[----:B------:R-:W-:Y:S02]  /*77d0*/  F2FP.F16.F32.PACK_AB R10, R13, R12 ;  /* 0x0000000c0d0a723e */ /* 0x000fe400000000ff */
[----:B------:R-:W-:Y:S02]  /*77e0*/  F2FP.F16.F32.PACK_AB R11, R19, R14 ;  /* 0x0000000e130b723e */ /* 0x000fe400000000ff */
[----:B------:R-:W-:Y:S05]  /*77f0*/  IADD3 R0, PT, PT, R63, 0x400, R5 ;  /* 0x000004003f007810 */ /* 0x000fea0007ffe005 */
[----:B------:R1:W-:Y:S01]  /*7800*/  STSM.16.M88.4 [R0], R8 ;  /* 0x0000000800007844 */ /* 0x0003e20000000200 */
[----:B------:R-:W-:Y:S01]  /*7810*/  @!PT LDS RZ, [RZ] ;  /* 0x00000000fffff984 */ /* 0x000fe20000000800 */
[----:B------:R-:W-:Y:S01]  /*7820*/  @!PT LDS RZ, [RZ] ;  /* 0x00000000fffff984 */ /* 0x000fe20000000800 */
[----:B------:R-:W-:Y:S01]  /*7830*/  @!PT LDS RZ, [RZ] ;  /* 0x00000000fffff984 */ /* 0x000fe20000000800 */
[----:B------:R-:W-:Y:S01]  /*7840*/  @!PT LDS RZ, [RZ] ;  /* 0x00000000fffff984 */ /* 0x000fe20000000800 */
[----:B------:R2:W-:Y:S07]  /*7850*/  MEMBAR.ALL.CTA ;  /* 0x0000000000007992 */ /* 0x0005ee0000008000 */
[----:B--2---:R-:W2:Y:S02]  /*7860*/  FENCE.VIEW.ASYNC.S ;  /* 0x00000000000073c6 */ /* 0x004ea40000000000 */
[----:B--2---:R-:W-:Y:S06]  /*7870*/  BAR.SYNC.DEFER_BLOCKING 0x1, 0x80 ;  /* 0x0042000000007b1d */ /* 0x004fec0000010000 */
[----:B------:R-:W-:Y:S05]  /*7880*/  @P0 BRA `(.L_x_125) ;  /* 0x0000000000200947 */ /* 0x000fea0003800000 */
[----:B------:R-:W2:Y:S01]  /*7890*/  LDCU.64 UR6, c[0x0][0x348] ;  /* 0x00006900ff0677ac */ /* 0x000ea20008000a00 */
[----:B------:R-:W-:Y:S01]  /*78a0*/  ULEA UR5, UR46, UR44, 0xc ;  /* 0x0000002c2e057291 */ /* 0x000fe2000f8e60ff */
[----:B------:R-:W-:Y:S03]  /*78b0*/  UMOV UR51, UR36 ;  /* 0x0000002400337c82 */ /* 0x000fe60008000000 */
[----:B------:R-:W-:Y:S02]  /*78c0*/  UIADD3 UR48, UPT, UPT, UR5, 0x400, URZ ;  /* 0x0000040005307890 */ /* 0x000fe4000fffe0ff */
[----:B--2---:R-:W-:Y:S04]  /*78d0*/  UIADD3 UR4, UP0, UPT, UR6, 0x680, URZ ;  /* 0x0000068006047890 */ /* 0x004fe8000ff1e0ff */
[----:B------:R-:W-:Y:S09]  /*78e0*/  UIADD3.X UR5, UPT, UPT, URZ, UR7, URZ, UP0, !UPT ;  /* 0x00000007ff057290 */ /* 0x000ff200087fe4ff */
[----:B------:R2:W-:Y:S02]  /*78f0*/  UTMASTG.3D [UR48], [UR4] ;  /* 0x00000030040073b5 */ /* 0x0005e40008010000 */
[----:B--2---:R0:W-:Y:S02]  /*7900*/  UTMACMDFLUSH ;  /* 0x00000000000079b7 */ /* 0x0041e40000000000 */
.L_x_125:
[----:B------:R-:W-:Y:S05]  /*7910*/  BSYNC.RECONVERGENT B0 ;  /* 0x0000000000007941 */ /* 0x000fea0003800200 */
.L_x_124:
[----:B------:R-:W-:Y:S01]  /*7920*/  UIADD3 UR47, UPT, UPT, UR46, 0x1, URZ ;  /* 0x000000012e2f7890 */ /* 0x000fe2000fffe0ff */
[----:B------:R-:W-:Y:S03]  /*7930*/  BSSY.RECONVERGENT B0, `(.L_x_126) ;  /* 0x0000005000007945 */ /* 0x000fe60003800200 */
[----:B------:R-:W-:Y:S04]  /*7940*/  UISETP.NE.AND UP0, UPT, UR47, 0x3, UPT ;  /* 0x000000032f00788c */ /* 0x000fe8000bf05270 */
[----:B------:R-:W-:Y:S01]  /*7950*/  USEL UR45, UR47, URZ, UP0 ;  /* 0x000000ff2f2d7287 */ /* 0x000fe20008000000 */
[----:B------:R-:W-:Y:S11]  /*7960*/  @P0 BRA `(.L_x_127) ;  /* 0x0000000000040947 */ /* 0x000ff60003800000 */
[----:B------:R-:W-:Y:S04]  /*7970*/  DEPBAR.LE SB0, 0x1 ;  /* 0x000080400000791a */ /* 0x000fe80000000000 */
.L_x_127:
[----:B------:R-:W-:Y:S05]  /*7980*/  BSYNC.RECONVERGENT B0 ;  /* 0x0000000000007941 */ /* 0x000fea0003800200 */
.L_x_126:
[----:B------:R-:W-:Y:S01]  /*7990*/  BAR.SYNC.DEFER_BLOCKING 0x1, 0x80 ;  /* 0x0042000000007b1d */ /* 0x000fe20000010000 */
[----:B------:R-:W-:Y:S01]  /*79a0*/  ISETP.NE.AND P1, PT, R62, RZ, PT ;  /* 0x000000ff3e00720c */ /* 0x000fe20003f25270 */
[----:B------:R-:W-:Y:S01]  /*79b0*/  UISETP.NE.AND UP0, UPT, UR53, URZ, UPT ;  /* 0x000000ff3500728c */ /* 0x000fe2000bf05270 */
[----:B------:R-:W-:Y:S11]  /*79c0*/  LEA R2, R65, UR44, 0x3 ;  /* 0x0000002c41027c11 */ /* 0x000ff6000f8e18ff */
[----:B------:R-:W-:Y:S01]  /*79d0*/  @P1 SHF.L.U32 R3, R64, 0x1f, RZ ;  /* 0x0000001f40031819 */ /* 0x000fe200000006ff */
[----:B------:R-:W-:Y:S06]  /*79e0*/  BRA.U !UP0, `(.L_x_128) ;  /* 0x0000000108247547 */ /* 0x000fec000b800000 */
[----:B------:R-:W-:Y:S01]  /*79f0*/  IMAD.U32 R4, RZ, RZ, UR52 ;  /* 0x00000034ff047e24 */ /* 0x000fe2000f8e00ff */
[----:B-1----:R-:W-:Y:S01]  /*7a00*/  MOV R0, UR54 ;  /* 0x0000003600007c02 */ /* 0x002fe20008000f00 */
[----:B------:R-:W-:Y:S03]  /*7a10*/  UIADD3 UR4, UPT, UPT, UR52, 0x1, URZ ;  /* 0x0000000134047890 */ /* 0x000fe6000fffe0ff */
[----:B------:R-:W-:Y:S01]  /*7a20*/  @P1 LEA R4, R4, UR44, 0x3 ;  /* 0x0000002c04041c11 */ /* 0x000fe2000f8e18ff */
[----:B------:R-:W-:Y:S04]  /*7a30*/  UISETP.NE.AND UP0, UPT, UR4, 0x3, UPT ;  /* 0x000000030400788c */ /* 0x000fe8000bf05270 */
[----:B------:R-:W-:Y:S01]  /*7a40*/  @P1 VIADD R4, R4, 0x1b8 ;  /* 0x000001b804041836 */ /* 0x000fe20000000000 */
[----:B------:R-:W-:Y:S04]  /*7a50*/  USEL UR52, UR4, URZ, UP0 ;  /* 0x000000ff04347287 */ /* 0x000fe80008000000 */
[----:B------:R-:W-:Y:S04]  /*7a60*/  @P1 PRMT R0, R0, 0x654, R4 ;  /* 0x0000065400001816 */ /* 0x000fe80000000004 */
[----:B------:R2:W-:Y:S04]  /*7a70*/  @P1 SYNCS.ARRIVE.TRANS64.RED.A1T0 RZ, [R0+URZ], RZ ;  /* 0x000000ff00ff19a7 */ /* 0x0005e800081004ff */
.L_x_128:
[----:B------:R-:W3:Y:S01]  /*7a80*/  @P1 SYNCS.PHASECHK.TRANS64.TRYWAIT P0, [R2+URZ+0x1a0], R3 ;  /* 0x0001a003020015a7 */ /* 0x000ee200080011ff */
[----:B------:R-:W-:Y:S01]  /*7a90*/  BSSY B1, `(.L_x_129) ;  /* 0x0000013000017945 */ /* 0x000fe20003800000 */
[----:B---3--:R-:W-:Y:S03]  /*7aa0*/  @P1 SEL R66, RZ, 0x1, !P0 ;  /* 0x00000001ff421807 */ /* 0x008fe60004000000 */
[----:B------:R-:W-:Y:S05]  /*7ab0*/  @!P1 BRA `(.L_x_130) ;  /* 0x0000000000409947 */ /* 0x000fea0003800000 */
[----:B------:R-:W-:Y:S01]  /*7ac0*/  ISETP.NE.AND P1, PT, R67, RZ, PT ;  /* 0x000000ff4300720c */ /* 0x000fe20003f25270 */
[----:B------:R-:W-:Y:S01]  /*7ad0*/  BSSY B0, `(.L_x_131) ;  /* 0x0000009000007945 */ /* 0x000fe20003800000 */
[----:B------:R-:W-:Y:S11]  /*7ae0*/  ISETP.NE.AND P0, PT, R66, RZ, PT ;  /* 0x000000ff4200720c */ /* 0x000ff60003f05270 */
[----:B------:R-:W-:Y:S05]  /*7af0*/  @P1 IMAD R3, R65, 0x800, R48 ;  /* 0x0000080041031824 */ /* 0x000fea00078e0230 */
[----:B------:R-:W-:Y:S05]  /*7b00*/  @P1 LEA R3, R3, UR44, 0x1 ;  /* 0x0000002c03031c11 */ /* 0x000fea000f8e08ff */
[----:B-12---:R-:W-:Y:S01]  /*7b10*/  @P1 IMAD.IADD R0, R63, 0x1, R3 ;  /* 0x000000013f001824 */ /* 0x006fe200078e0203 */
[----:B------:R-:W-:Y:S06]  /*7b20*/  @P0 BRA `(.L_x_132) ;  /* 0x00000000000c0947 */ /* 0x000fec0003800000 */
[----:B------:R-:W-:Y:S04]  /*7b30*/  SHF.L.U32 R64, R64, 0x1f, RZ ;  /* 0x0000001f40407819 */ /* 0x000fe800000006ff */
[----:B------:R-:W1:Y:S02]  /*7b40*/  SYNCS.PHASECHK.TRANS64.TRYWAIT P0, [R2+URZ+0x1a0], R64 ;  /* 0x0001a040020075a7 */ /* 0x000e6400080011ff */
[----:B-1----:R-:W-:Y:S05]  /*7b50*/  @!P0 BRA `(.L_x_133) ;  /* 0x0000001c00648947 */ /* 0x002fea0003800000 */
.L_x_132:
[----:B------:R-:W-:Y:S05]  /*7b60*/  BSYNC B0 ;  /* 0x0000000000007941 */ /* 0x000fea0003800000 */
.L_x_131:
[----:B------:R-:W-:Y:S11]  /*7b70*/  ISETP.NE.AND P0, PT, R67, RZ, PT ;  /* 0x000000ff4300720c */ /* 0x000ff60003f05270 */
[----:B------:R-:W-:Y:S02]  /*7b80*/  @!UPT UIADD3 URZ, UPT, UPT, URZ, URZ, URZ ;  /* 0x000000fffffff290 */ /* 0x000fe4000fffe0ff */
[----:B------:R-:W-:Y:S05]  /*7b90*/  @P0 WARPSYNC.ALL ;  /* 0x0000000000000948 */ /* 0x000fea0003800000 */
[----:B------:R3:W4:Y:S04]  /*7ba0*/  @P0 LDSM.16.M88.4 R28, [R3+0x400] ;  /* 0x00040000031c083b */ /* 0x0007280000000200 */
[----:B------:R3:W2:Y:S02]  /*7bb0*/  @P0 LDSM.16.M88.4 R36, [R0+0x400] ;  /* 0x000400000024083b */ /* 0x0006a40000000200 */
.L_x_130:
[----:B------:R-:W-:Y:S05]  /*7bc0*/  BSYNC B1 ;  /* 0x0000000000017941 */ /* 0x000fea0003800000 */
.L_x_129:
[----:B-123--:R-:W-:Y:S05]  /*7bd0*/  VIADD R0, R25, 0x20 ;  /* 0x0000002019007836 */ /* 0x00efea0000000000 */
[----:B------:R-:W-:Y:S04]  /*7be0*/  SHF.R.U32.HI R0, RZ, 0x15, R0 ;  /* 0x00000015ff007819 */ /* 0x000fe80000011600 */
[----:B------:R-:W-:Y:S11]  /*7bf0*/  LOP3.LUT P0, RZ, R0, 0x3, R50, 0x48, !PT ;  /* 0x0000000300ff7812 */ /* 0x000ff60007804832 */
[----:B------:R-:W-:Y:S02]  /*7c00*/  @!UPT UIADD3 URZ, UPT, UPT, URZ, URZ, URZ ;  /* 0x000000fffffff290 */ /* 0x000fe4000fffe0ff */
[----:B------:R-:W-:Y:S05]  /*7c10*/  @!P0 BRA `(.L_x_134) ;  /* 0x0000000000408947 */ /* 0x000fea0003800000 */
[----:B------:R-:W1:Y:S01]  /*7c20*/  LDCU.64 UR8, c[0x4][0x70] ;  /* 0x01000e00ff0877ac */ /* 0x000e620008000a00 */
[----:B------:R-:W-:Y:S01]  /*7c30*/  MOV R3, 0x0 ;  /* 0x0000000000037802 */ /* 0x000fe20000000f00 */
[----:B------:R-:W-:Y:S02]  /*7c40*/  HFMA2 R12, -RZ, RZ, 0, 5.9604644775390625e-08 ;  /* 0x00000001ff0c7431 */ /* 0x000fe400000001ff */
[----:B------:R-:W-:Y:S02]  /*7c50*/  IMAD.MOV.U32 R8, RZ, RZ, 0x192 ;  /* 0x00000192ff087424 */ /* 0x000fe400078e00ff */
[----:B------:R-:W-:Y:S01]  /*7c60*/  IMAD.MOV.U32 R13, RZ, RZ, RZ ;  /* 0x000000ffff0d7224 */ /* 0x000fe200078e00ff */
[----:B------:R-:W2:Y:S01]  /*7c70*/  LDCU.64 UR6, c[0x4][0x78] ;  /* 0x01000f00ff0677ac */ /* 0x000ea20008000a00 */
[----:B------:R-:W3:Y:S01]  /*7c80*/  LDC.64 R2, c[0x4][R3] ;  /* 0x0100000003027b82 */ /* 0x000ee20000000a00 */
[----:B------:R-:W5:Y:S01]  /*7c90*/  LDCU.64 UR4, c[0x4][0x10] ;  /* 0x01000200ff0477ac */ /* 0x000f620008000a00 */
[----:B-1----:R-:W-:Y:S01]  /*7ca0*/  MOV R5, UR9 ;  /* 0x0000000900057c02 */ /* 0x002fe20008000f00 */
[----:B------:R-:W-:Y:S01]  /*7cb0*/  IMAD.U32 R4, RZ, RZ, UR8 ;  /* 0x00000008ff047e24 */ /* 0x000fe2000f8e00ff */
[----:B--2---:R-:W-:Y:S01]  /*7cc0*/  MOV R7, UR7 ;  /* 0x0000000700077c02 */ /* 0x004fe20008000f00 */
[----:B------:R-:W-:Y:S01]  /*7cd0*/  IMAD.U32 R6, RZ, RZ, UR6 ;  /* 0x00000006ff067e24 */ /* 0x000fe2000f8e00ff */
[----:B-----5:R-:W-:Y:S01]  /*7ce0*/  MOV R11, UR5 ;  /* 0x00000005000b7c02 */ /* 0x020fe20008000f00 */
[----:B------:R-:W-:Y:S02]  /*7cf0*/  IMAD.U32 R10, RZ, RZ, UR4 ;  /* 0x00000004ff0a7e24 */ /* 0x000fe4000f8e00ff */
[----:B------:R-:W-:Y:S07]  /*7d00*/  LEPC R20, `(.L_x_134) ;  /* 0x000000001014794e */ /* 0x000fee0000000000 */
[----:B---34-:R-:W-:Y:S05]  /*7d10*/  CALL.ABS.NOINC R2 ;  /* 0x0000000002007343 */ /* 0x018fea0003c00000 */
.L_x_134:
[----:B------:R-:W-:Y:S01]  /*7d20*/  ISETP.NE.AND P0, PT, R58, RZ, PT ;  /* 0x000000ff3a00720c */ /* 0x000fe20003f05270 */
[----:B------:R-:W-:Y:S05]  /*7d30*/  WARPSYNC.ALL ;  /* 0x0000000000007948 */ /* 0x000fea0003800000 */
[----:B------:R-:W-:Y:S01]  /*7d40*/  R2UR UR4, R25 ;  /* 0x00000000190472ca */ /* 0x000fe200000e0000 */
[--C-:B----4-:R-:W-:Y:S01]  /*7d50*/  HADD2.F32 R20, -RZ, R28.reuse.H0_H0 ;  /* 0x2000001cff147230 */ /* 0x110fe20000004100 */
[----:B------:R-:W-:Y:S01]  /*7d60*/  BSSY.RECONVERGENT B0, `(.L_x_135) ;  /* 0x0000056000007945 */ /* 0x000fe20003800200 */
[----:B------:R-:W-:Y:S02]  /*7d70*/  HADD2.F32 R21, -RZ, R28.H1_H1 ;  /* 0x3000001cff157230 */ /* 0x000fe40000004100 */
[--C-:B------:R-:W-:Y:S02]  /*7d80*/  HADD2.F32 R25, -RZ, R29.reuse.H0_H0 ;  /* 0x2000001dff197230 */ /* 0x100fe40000004100 */
[----:B------:R-:W-:Y:S02]  /*7d90*/  HADD2.F32 R28, -RZ, R30.H0_H0 ;  /* 0x2000001eff1c7230 */ /* 0x000fe40000004100 */
[--C-:B------:R-:W-:Y:S02]  /*7da0*/  HADD2.F32 R32, -RZ, R36.reuse.H0_H0 ;  /* 0x20000024ff207230 */ /* 0x100fe40000004100 */
[----:B------:R-:W-:Y:S02]  /*7db0*/  HADD2.F32 R33, -RZ, R36.H1_H1 ;  /* 0x30000024ff217230 */ /* 0x000fe40000004100 */
[----:B------:R-:W1:Y:S01]  /*7dc0*/  LDTM.16dp256bit.x4 R4, tmem[UR4+0x20] ;  /* 0x00002004000479ee */ /* 0x000e620008120000 */
[----:B------:R-:W-:Y:S01]  /*7dd0*/  NOP ;  /* 0x0000000000007918 */ /* 0x000fe20000000000 */
[----:B------:R-:W-:Y:S01]  /*7de0*/  R2UR UR4, R27 ;  /* 0x000000001b0472ca */ /* 0x000fe200000e0000 */
[----:B------:R-:W-:Y:S02]  /*7df0*/  HADD2.F32 R27, -RZ, R29.H1_H1 ;  /* 0x3000001dff1b7230 */ /* 0x000fe40000004100 */
[----:B------:R-:W-:Y:S02]  /*7e00*/  HADD2.F32 R29, -RZ, R30.H1_H1 ;  /* 0x3000001eff1d7230 */ /* 0x000fe40000004100 */
[--C-:B------:R-:W-:Y:S02]  /*7e10*/  HADD2.F32 R30, -RZ, R31.reuse.H0_H0 ;  /* 0x2000001fff1e7230 */ /* 0x100fe40000004100 */
[----:B------:R-:W-:Y:S02]  /*7e20*/  HADD2.F32 R31, -RZ, R31.H1_H1 ;  /* 0x3000001fff1f7230 */ /* 0x000fe40000004100 */
[--C-:B------:R-:W-:Y:S02]  /*7e30*/  HADD2.F32 R34, -RZ, R37.reuse.H0_H0 ;  /* 0x20000025ff227230 */ /* 0x100fe40000004100 */
[----:B------:R-:W-:Y:S02]  /*7e40*/  HADD2.F32 R35, -RZ, R37.H1_H1 ;  /* 0x30000025ff237230 */ /* 0x000fe40000004100 */
[----:B------:R-:W-:Y:S01]  /*7e50*/  UIADD3 UR4, UPT, UPT, UR4, 0x220, URZ ;  /* 0x0000022004047890 */ /* 0x000fe2000fffe0ff */
[--C-:B------:R-:W-:Y:S02]  /*7e60*/  HADD2.F32 R36, -RZ, R38.reuse.H0_H0 ;  /* 0x20000026ff247230 */ /* 0x100fe40000004100 */
[----:B------:R-:W-:Y:S01]  /*7e70*/  HADD2.F32 R37, -RZ, R38.H1_H1 ;  /* 0x30000026ff257230 */ /* 0x000fe20000004100 */
[----:B------:R-:W-:Y:S01]  /*7e80*/  UPRMT UR4, UR54, 0x654, UR4 ;  /* 0x0000065436047896 */ /* 0x000fe20008000004 */
[--C-:B------:R-:W-:Y:S02]  /*7e90*/  HADD2.F32 R38, -RZ, R39.reuse.H0_H0 ;  /* 0x20000027ff267230 */ /* 0x100fe40000004100 */
[----:B------:R-:W-:Y:S02]  /*7ea0*/  HADD2.F32 R39, -RZ, R39.H1_H1 ;  /* 0x30000027ff277230 */ /* 0x000fe40000004100 */
[C---:B-1----:R-:W-:Y:S01]  /*7eb0*/  FMUL R4, R24.reuse, R4 ;  /* 0x0000000418047220 */ /* 0x042fe20000400000 */
[C---:B------:R-:W-:Y:S01]  /*7ec0*/  FMUL R5, R24.reuse, R5 ;  /* 0x0000000518057220 */ /* 0x040fe20000400000 */
[C---:B------:R-:W-:Y:S01]  /*7ed0*/  FMUL R6, R24.reuse, R6 ;  /* 0x0000000618067220 */ /* 0x040fe20000400000 */
[----:B------:R-:W-:Y:S01]  /*7ee0*/  FMUL R7, R24, R7 ;  /* 0x0000000718077220 */ /* 0x000fe20000400000 */
[----:B------:R-:W-:Y:S01]  /*7ef0*/  SYNCS.ARRIVE.TRANS64.RED.A1T0 RZ, [UR4], RZ ;  /* 0x000000ffffff79a7 */ /* 0x000fe20008100404 */
[C---:B------:R-:W-:Y:S01]  /*7f00*/  FFMA R4, R26.reuse, R20, R4 ;  /* 0x000000141a047223 */ /* 0x040fe20000000004 */
[C---:B------:R-:W-:Y:S01]  /*7f10*/  FFMA R5, R26.reuse, R21, R5 ;  /* 0x000000151a057223 */ /* 0x040fe20000000005 */
[C---:B------:R-:W-:Y:S01]  /*7f20*/  FFMA R6, R26.reuse, R25, R6 ;  /* 0x000000191a067223 */ /* 0x040fe20000000006 */
[----:B------:R-:W-:Y:S01]  /*7f30*/  FFMA R7, R26, R27, R7 ;  /* 0x0000001b1a077223 */ /* 0x000fe20000000007 */
[C---:B------:R-:W-:Y:S01]  /*7f40*/  FMUL R8, R24.reuse, R8 ;  /* 0x0000000818087220 */ /* 0x040fe20000400000 */
[C---:B------:R-:W-:Y:S01]  /*7f50*/  FMUL R9, R24.reuse, R9 ;  /* 0x0000000918097220 */ /* 0x040fe20000400000 */
[----:B------:R-:W-:Y:S01]  /*7f60*/  F2FP.F16.F32.PACK_AB R4, R5, R4 ;  /* 0x000000040504723e */ /* 0x000fe200000000ff */
[----:B------:R-:W-:Y:S01]  /*7f70*/  FMUL R10, R24, R10 ;  /* 0x0000000a180a7220 */ /* 0x000fe20000400000 */
[----:B------:R-:W-:Y:S01]  /*7f80*/  F2FP.F16.F32.PACK_AB R5, R7, R6 ;  /* 0x000000060705723e */ /* 0x000fe200000000ff */
[C---:B------:R-:W-:Y:S01]  /*7f90*/  FFMA R8, R26.reuse, R28, R8 ;  /* 0x0000001c1a087223 */ /* 0x040fe20000000008 */
[----:B------:R-:W-:Y:S01]  /*7fa0*/  FFMA R9, R26, R29, R9 ;  /* 0x0000001d1a097223 */ /* 0x000fe20000000009 */
[C---:B------:R-:W-:Y:S01]  /*7fb0*/  FMUL R11, R24.reuse, R11 ;  /* 0x0000000b180b7220 */ /* 0x040fe20000400000 */
[C---:B------:R-:W-:Y:S01]  /*7fc0*/  FMUL R0, R24.reuse, R12 ;  /* 0x0000000c18007220 */ /* 0x040fe20000400000 */
[----:B------:R-:W-:Y:S01]  /*7fd0*/  FMUL R2, R24, R13 ;  /* 0x0000000d18027220 */ /* 0x000fe20000400000 */
[----:B------:R-:W-:Y:S01]  /*7fe0*/  FFMA R10, R26, R30, R10 ;  /* 0x0000001e1a0a7223 */ /* 0x000fe2000000000a */
[----:B------:R-:W-:Y:S01]  /*7ff0*/  FMUL R3, R24, R14 ;  /* 0x0000000e18037220 */ /* 0x000fe20000400000 */
[----:B------:R-:W-:Y:S01]  /*8000*/  F2FP.F16.F32.PACK_AB R6, R9, R8 ;  /* 0x000000080906723e */ /* 0x000fe200000000ff */
[----:B------:R-:W-:Y:S01]  /*8010*/  FFMA R11, R26, R31, R11 ;  /* 0x0000001f1a0b7223 */ /* 0x000fe2000000000b */
[C---:B------:R-:W-:Y:S01]  /*8020*/  FMUL R15, R24.reuse, R15 ;  /* 0x0000000f180f7220 */ /* 0x040fe20000400000 */
[----:B------:R-:W-:Y:S01]  /*8030*/  FMUL R12, R24, R16 ;  /* 0x00000010180c7220 */ /* 0x000fe20000400000 */
[----:B------:R-:W-:Y:S01]  /*8040*/  FFMA R0, R26, R32, R0 ;  /* 0x000000201a007223 */ /* 0x000fe20000000000 */
[----:B------:R-:W-:Y:S01]  /*8050*/  MOV R8, UR45 ;  /* 0x0000002d00087c02 */ /* 0x000fe20008000f00 */
[----:B------:R-:W-:Y:S01]  /*8060*/  FMUL R13, R24, R17 ;  /* 0x00000011180d7220 */ /* 0x000fe20000400000 */
[----:B------:R-:W-:Y:S01]  /*8070*/  FFMA R2, R26, R33, R2 ;  /* 0x000000211a027223 */ /* 0x000fe20000000002 */
[----:B------:R-:W-:Y:S01]  /*8080*/  FMUL R14, R24, R18 ;  /* 0x00000012180e7220 */ /* 0x000fe20000400000 */
[C---:B------:R-:W-:Y:S01]  /*8090*/  FFMA R3, R26.reuse, R34, R3 ;  /* 0x000000221a037223 */ /* 0x040fe20000000003 */
[----:B------:R-:W-:Y:S01]  /*80a0*/  FFMA R15, R26, R35, R15 ;  /* 0x000000231a0f7223 */ /* 0x000fe2000000000f */
[----:B------:R-:W-:Y:S01]  /*80b0*/  FMUL R19, R24, R19 ;  /* 0x0000001318137220 */ /* 0x000fe20000400000 */
[----:B------:R-:W-:Y:S01]  /*80c0*/  FFMA R12, R26, R36, R12 ;  /* 0x000000241a0c7223 */ /* 0x000fe2000000000c */
        /* <DEDUP_REMOVED lines=22> */
[----:B------:R-:W-:Y:S02]  /*8230*/  ULEA UR5, UR45, UR44, 0xc ;  /* 0x0000002c2d057291 */ /* 0x000fe4000f8e60ff */
[----:B------:R-:W-:Y:S02]  /*8240*/  UIADD3 UR9, UPT, UPT, UR49, 0x20, URZ ;  /* 0x0000002031097890 */ /* 0x000fe4000fffe0ff */
[----:B------:R-:W-:Y:S01]  /*8250*/  UIADD3 UR8, UPT, UPT, UR5, 0x400, URZ ;  /* 0x0000040005087890 */ /* 0x000fe2000fffe0ff */
[----:B------:R-:W-:Y:S01]  /*8260*/  UMOV UR10, UR50 ;  /* 0x00000032000a7c82 */ /* 0x000fe20008000000 */
[----:B------:R-:W-:Y:S01]  /*8270*/  UMOV UR11, UR36 ;  /* 0x00000024000b7c82 */ /* 0x000fe20008000000 */
[----:B--2---:R-:W-:Y:S04]  /*8280*/  UIADD3 UR4, UP0, UPT, UR6, 0x680, URZ ;  /* 0x0000068006047890 */ /* 0x004fe8000ff1e0ff */
[----:B------:R-:W-:Y:S09]  /*8290*/  UIADD3.X UR5, UPT, UPT, URZ, UR7, URZ, UP0, !UPT ;  /* 0x00000007ff057290 */ /* 0x000ff200087fe4ff */
[----:B------:R2:W-:Y:S02]  /*82a0*/  UTMASTG.3D [UR8], [UR4] ;  /* 0x00000008040073b5 */ /* 0x0005e40008010000 */
[----:B--2---:R0:W-:Y:S02]  /*82b0*/  UTMACMDFLUSH ;  /* 0x00000000000079b7 */ /* 0x0041e40000000000 */
.L_x_136:
[----:B------:R-:W-:Y:S05]  /*82c0*/  BSYNC.RECONVERGENT B0 ;  /* 0x0000000000007941 */ /* 0x000fea0003800200 */
.L_x_135:
[----:B------:R-:W-:Y:S01]  /*82d0*/  UIADD3 UR4, UPT, UPT, UR45, 0x1, URZ ;  /* 0x000000012d047890 */ /* 0x000fe2000fffe0ff */
[----:B------:R-:W-:Y:S03]  /*82e0*/  BSSY.RECONVERGENT B0, `(.L_x_137) ;  /* 0x0000008000007945 */ /* 0x000fe60003800200 */
[----:B------:R-:W-:Y:S04]  /*82f0*/  UISETP.NE.AND UP0, UPT, UR4, 0x3, UPT ;  /* 0x000000030400788c */ /* 0x000fe8000bf05270 */
[----:B------:R-:W-:Y:S02]  /*8300*/  UISETP.EQ.XOR UP1, UPT, UR47, 0x3, !UP0 ;  /* 0x000000032f00788c */ /* 0x000fe4000c722a70 */
[----:B------:R-:W-:Y:S02]  /*8310*/  USEL UR46, UR4, URZ, UP0 ;  /* 0x000000ff042e7287 */ /* 0x000fe40008000000 */
[----:B------:R-:W-:Y:S04]  /*8320*/  USEL UR5, URZ, 0x1, !UP1 ;  /* 0x00000001ff057887 */ /* 0x000fe8000c800000 */
[----:B------:R-:W-:Y:S01]  /*8330*/  ULOP3.LUT UR55, UR55, UR5, URZ, 0x3c, !UPT ;  /* 0x0000000537377292 */ /* 0x000fe2000f8e3cff */
[----:B------:R-:W-:Y:S11]  /*8340*/  @P0 BRA `(.L_x_138) ;  /* 0x0000000000040947 */ /* 0x000ff60003800000 */
[----:B------:R-:W-:Y:S04]  /*8350*/  DEPBAR.LE SB0, 0x1 ;  /* 0x000080400000791a */ /* 0x000fe80000000000 */
.L_x_138:
[----:B------:R-:W-:Y:S05]  /*8360*/  BSYNC.RECONVERGENT B0 ;  /* 0x0000000000007941 */ /* 0x000fea0003800200 */
.L_x_137:
[----:B------:R-:W-:Y:S01]  /*8370*/  BAR.SYNC.DEFER_BLOCKING 0x1, 0x80 ;  /* 0x0042000000007b1d */ /* 0x000fe20000010000 */
[----:B------:R-:W-:Y:S01]  /*8380*/  UISETP.NE.AND UP0, UPT, UR53, -0x2, UPT ;  /* 0xfffffffe3500788c */ /* 0x000fe2000bf05270 */
[----:B------:R-:W-:Y:S08]  /*8390*/  IADD3 R22, PT, PT, R22, 0x1, RZ ;  /* 0x0000000116167810 */ /* 0x000ff00007ffe0ff */
[----:B------:R-:W-:Y:S05]  /*83a0*/  BRA.U !UP0, `(.L_x_139) ;  /* 0x0000000108287547 */ /* 0x000fea000b800000 */
[----:B------:R-:W-:Y:S01]  /*83b0*/  ISETP.NE.AND P0, PT, R62, RZ, PT ;  /* 0x000000ff3e00720c */ /* 0x000fe20003f05270 */
[----:B------:R-:W-:Y:S01]  /*83c0*/  IMAD.U32 R2, RZ, RZ, UR52 ;  /* 0x00000034ff027e24 */ /* 0x000fe2000f8e00ff */
[----:B------:R-:W-:Y:S01]  /*83d0*/  UIADD3 UR4, UPT, UPT, UR52, 0x1, URZ ;  /* 0x0000000134047890 */ /* 0x000fe2000fffe0ff */
[----:B------:R-:W-:Y:S03]  /*83e0*/  IMAD.U32 R0, RZ, RZ, UR54 ;  /* 0x00000036ff007e24 */ /* 0x000fe6000f8e00ff */
[----:B------:R-:W-:Y:S04]  /*83f0*/  UISETP.NE.AND UP0, UPT, UR4, 0x3, UPT ;  /* 0x000000030400788c */ /* 0x000fe8000bf05270 */
[----:B------:R-:W-:Y:S03]  /*8400*/  USEL UR52, UR4, URZ, UP0 ;  /* 0x000000ff04347287 */ /* 0x000fe60008000000 */
[----:B------:R-:W-:Y:S05]  /*8410*/  @P0 LEA R2, R2, UR44, 0x3 ;  /* 0x0000002c02020c11 */ /* 0x000fea000f8e18ff */
[----:B------:R-:W-:Y:S05]  /*8420*/  @P0 VIADD R2, R2, 0x1b8 ;  /* 0x000001b802020836 */ /* 0x000fea0000000000 */
[----:B------:R-:W-:Y:S04]  /*8430*/  @P0 PRMT R0, R0, 0x654, R2 ;  /* 0x0000065400000816 */ /* 0x000fe80000000002 */
[----:B------:R2:W-:Y:S03]  /*8440*/  @P0 SYNCS.ARRIVE.TRANS64.RED.A1T0 RZ, [R0+URZ], RZ ;  /* 0x000000ff00ff09a7 */ /* 0x0005e600081004ff */
.L_x_139:
[----:B------:R-:W-:Y:S01]  /*8450*/  R2UR UR6, R61 ;  /* 0x000000003d0672ca */ /* 0x000fe200000e0000 */
[----:B------:R-:W-:Y:S01]  /*8460*/  UIADD3 UR53, UPT, UPT, UR53, 0x2, URZ ;  /* 0x0000000235357890 */ /* 0x000fe2000fffe0ff */
[----:B------:R-:W-:Y:S02]  /*8470*/  R2UR UR5, R51 ;  /* 0x00000000330572ca */ /* 0x000fe400000e0000 */
[----:B------:R-:W-:Y:S02]  /*8480*/  R2UR UR4, R52 ;  /* 0x00000000340472ca */ /* 0x000fe400000e0000 */
[----:B------:R-:W-:Y:S02]  /*8490*/  R2UR UR36, R59 ;  /* 0x000000003b2472ca */ /* 0x000fe400000e0000 */
[----:B------:R-:W-:Y:S02]  /*84a0*/  ISETP.NE.AND P0, PT, R54, 0x2, PT ;  /* 0x000000023600780c */ /* 0x000fe40003f05270 */
[----:B------:R-:W-:Y:S02]  /*84b0*/  ISETP.NE.AND P1, PT, R22, 0x4, PT ;  /* 0x000000041600780c */ /* 0x000fe40003f25270 */
[----:B------:R-:W-:Y:S01]  /*84c0*/  SEL R2, RZ, 0x1, P0 ;  /* 0x00000001ff027807 */ /* 0x000fe20000000000 */
[----:B------:R-:W-:Y:S01]  /*84d0*/  UISETP.NE.AND UP0, UPT, UR6, URZ, UPT ;  /* 0x000000ff0600728c */ /* 0x000fe2000bf05270 */
[----:B--2---:R-:W-:Y:S01]  /*84e0*/  SEL R0, RZ, 0x1, P1 ;  /* 0x00000001ff007807 */ /* 0x004fe20000800000 */
[----:B------:R-:W-:Y:S01]  /*84f0*/  UIADD3 UR32, UPT, UPT, UR37, UR5, URZ ;  /* 0x0000000525207290 */ /* 0x000fe2000fffe0ff */
[----:B------:R-:W-:Y:S01]  /*8500*/  LOP3.LUT R55, R55, R2, RZ, 0x3c, !PT ;  /* 0x0000000237377212 */ /* 0x000fe200078e3cff */
[----:B------:R-:W-:Y:S01]  /*8510*/  UIADD3 UR29, UPT, UPT, UR38, UR4, URZ ;  /* 0x00000004261d7290 */ /* 0x000fe2000fffe0ff */
[----:B------:R-:W-:Y:S02]  /*8520*/  LOP3.LUT R56, R56, R0, RZ, 0x3c, !PT ;  /* 0x0000000038387212 */ /* 0x000fe400078e3cff */
[----:B------:R-:W-:Y:S02]  /*8530*/  SEL R54, R54, RZ, P0 ;  /* 0x000000ff36367207 */ /* 0x000fe40000000000 */
[----:B------:R-:W-:Y:S01]  /*8540*/  SEL R22, R22, RZ, P1 ;  /* 0x000000ff16167207 */ /* 0x000fe20000800000 */
[----:B------:R-:W-:Y:S06]  /*8550*/  BRA.U UP0, `(.L_x_140) ;  /* 0xffffffdd00787547 */ /* 0x000fec000b83ffff */
[----:B------:R-:W2:Y:S01]  /*8560*/  LDCU.64 UR4, c[0x0][0x888] ;  /* 0x00011100ff0477ac */ /* 0x000ea20008000a00 */
[----:B------:R-:W3:Y:S01]  /*8570*/  LDCU.64 UR6, c[0x0][0x890] ;  /* 0x00011200ff0677ac */ /* 0x000ee20008000a00 */
[----:B--2---:R-:W-:Y:S02]  /*8580*/  ISETP.NE.U32.AND P2, PT, RZ, UR4, PT ;  /* 0x00000004ff007c0c */ /* 0x004fe4000bf45070 */
[----:B---3--:R-:W-:Y:S02]  /*8590*/  ISETP.NE.U32.AND P1, PT, RZ, UR6, PT ;  /* 0x00000006ff007c0c */ /* 0x008fe4000bf25070 */
[----:B------:R-:W-:Y:S02]  /*85a0*/  ISETP.NE.AND.EX P2, PT, RZ, UR5, PT, P2 ;  /* 0x00000005ff007c0c */ /* 0x000fe4000bf45320 */
[----:B------:R-:W-:-:S13]  /*85b0*/  ISETP.NE.AND.EX P0, PT, RZ, UR7, PT, P1 ;  /* 0x00000007ff007c0c */ /* 0x000fda000bf05310 */
[----:B------:R-:W-:Y:S05]  /*85c0*/  @P2 BRA P0, `(.L_x_141) ;  /* 0x00000000003c2947 */ /* 0x000fea0000000000 */
[----:B------:R-:W-:-:S13]  /*85d0*/  ISETP.NE.AND.EX P1, PT, RZ, UR7, PT, P1 ;  /* 0x00000007ff007c0c */ /* 0x000fda000bf25310 */
[----:B------:R-:W-:Y:S05]  /*85e0*/  @P1 BRA `(.L_x_142) ;  /* 0x00000000000c1947 */ /* 0x000fea0003800000 */
[----:B------:R-:W-:-:S13]  /*85f0*/  FSETP.NEU.AND P0, PT, R26, RZ, PT ;  /* 0x000000ff1a00720b */ /* 0x000fda0003f0d000 */
[----:B------:R-:W-:Y:S05]  /*8600*/  @!P0 EXIT ;  /* 0x000000000000894d */ /* 0x000fea0003800000 */
[----:B------:R-:W-:Y:S05]  /*8610*/  BRA `(.L_x_141) ;  /* 0x0000000000287947 */ /* 0x000fea0003800000 */
.L_x_142:
[----:B------:R-:W-:Y:S01]  /*8620*/  ISETP.NE.AND P0, PT, R53, RZ, PT ;  /* 0x000000ff3500720c */ /* 0x000fe20003f05270 */
[----:B------:R-:W-:-:S12]  /*8630*/  BSSY.RECONVERGENT B0, `(.L_x_141) ;  /* 0x0000008000007945 */ /* 0x000fd80003800200 */
[----:B------:R-:W-:Y:S05]  /*8640*/  @P0 BRA `(.L_x_143) ;  /* 0x0000000000100947 */ /* 0x000fea0003800000 */
[----:B------:R-:W-:-:S04]  /*8650*/  ISETP.NE.U32.AND P0, PT, RZ, UR4, PT ;  /* 0x00000004ff007c0c */ /* 0x000fc8000bf05070 */
[----:B------:R-:W-:-:S13]  /*8660*/  ISETP.NE.AND.EX P0, PT, RZ, UR5, PT, P0 ;  /* 0x00000005ff007c0c */ /* 0x000fda000bf05300 */
[----:B------:R-:W-:Y:S05]  /*8670*/  @!P0 EXIT ;  /* 0x000000000000894d */ /* 0x000fea0003800000 */
[----:B------:R-:W-:Y:S05]  /*8680*/  BRA `(.L_x_144) ;  /* 0x0000000000087947 */ /* 0x000fea0003800000 */
.L_x_143:
[----:B------:R-:W-:-:S13]  /*8690*/  FSETP.NEU.AND P0, PT, R26, RZ, PT ;  /* 0x000000ff1a00720b */ /* 0x000fda0003f0d000 */
[----:B------:R-:W-:Y:S05]  /*86a0*/  @!P0 EXIT ;  /* 0x000000000000894d */ /* 0x000fea0003800000 */
.L_x_144:
[----:B------:R-:W-:Y:S05]  /*86b0*/  BSYNC.RECONVERGENT B0 ;  /* 0x0000000000007941 */ /* 0x000fea0003800200 */
.L_x_141:
[----:B------:R-:W-:Y:S01]  /*86c0*/  ULEA UR6, UR52, UR44, 0x3 ;  /* 0x0000002c34067291 */ /* 0x000fe2000f8e18ff */
[----:B------:R-:W-:-:S04]  /*86d0*/  DEPBAR.LE SB0, 0x0 ;  /* 0x000080000000791a */ /* 0x000fc80000000000 */
[----:B------:R-:W-:-:S04]  /*86e0*/  UIADD3 UR6, UPT, UPT, UR6, 0x1b8, URZ ;  /* 0x000001b806067890 */ /* 0x000fc8000fffe0ff */
[----:B------:R-:W-:-:S09]  /*86f0*/  UPRMT UR6, UR54, 0x654, UR6 ;  /* 0x0000065436067896 */ /* 0x000fd20008000006 */
[----:B------:R-:W-:Y:S01]  /*8700*/  SYNCS.ARRIVE.TRANS64.RED.A1T0 RZ, [UR6], RZ ;  /* 0x000000ffffff79a7 */ /* 0x000fe20008100406 */
[----:B------:R-:W-:Y:S05]  /*8710*/  EXIT ;  /* 0x000000000000794d */ /* 0x000fea0003800000 */
.L_x_25:
[----:B--2---:R2:W3:Y:S02]  /*8720*/  SYNCS.PHASECHK.TRANS64.TRYWAIT P0, [R0+URZ+0x250], R2 ;  /* 0x00025002000075a7 */ /* 0x0044e400080011ff */
[----:B---3--:R-:W-:Y:S05]  /*8730*/  @!P0 NANOSLEEP.SYNCS 0x989680 ;  /* 0x009896800000895d */ /* 0x008fea0003900000 */
[----:B------:R-:W3:Y:S02]  /*8740*/  @!P0 SYNCS.PHASECHK.TRANS64 P0, [R0+URZ+0x250], R2 ;  /* 0x00025002000085a7 */ /* 0x000ee400080010ff */
[----:B---3--:R-:W-:Y:S05]  /*8750*/  @!P0 BRA `(.L_x_25) ;  /* 0xfffffffc00f08947 */ /* 0x008fea000383ffff */
[----:B------:R-:W-:Y:S05]  /*8760*/  BRA `(.L_x_145) ;  /* 0xffffff9400ec7947 */ /* 0x000fea000383ffff */
.L_x_28:
[----:B-1----:R-:W-:-:S07]  /*8770*/  MOV R0, UR33 ;  /* 0x0000002100007c02 */ /* 0x002fce0008000f00 */
.L_x_146:
[----:B-1----:R1:W2:Y:S02]  /*8780*/  SYNCS.PHASECHK.TRANS64.TRYWAIT P0, [R0+URZ+0xd0], R3 ;  /* 0x0000d003000075a7 */ /* 0x0022a400080011ff */
[----:B--2---:R-:W-:Y:S05]  /*8790*/  @!P0 NANOSLEEP.SYNCS 0x989680 ;  /* 0x009896800000895d */ /* 0x004fea0003900000 */
[----:B------:R-:W2:Y:S02]  /*87a0*/  @!P0 SYNCS.PHASECHK.TRANS64 P0, [R0+URZ+0xd0], R3 ;  /* 0x0000d003000085a7 */ /* 0x000ea400080010ff */
[----:B--2---:R-:W-:Y:S05]  /*87b0*/  @!P0 BRA `(.L_x_146) ;  /* 0xfffffffc00f08947 */ /* 0x004fea000383ffff */
[----:B------:R-:W-:Y:S05]  /*87c0*/  BRA `(.L_x_27) ;  /* 0xffffff9800387947 */ /* 0x000fea000383ffff */
.L_x_35:
[----:B-1----:R-:W-:-:S07]  /*87d0*/  MOV R0, UR17 ;  /* 0x0000001100007c02 */ /* 0x002fce0008000f00 */
.L_x_147:
[----:B-1----:R1:W2:Y:S02]  /*87e0*/  SYNCS.PHASECHK.TRANS64.TRYWAIT P0, [R0+URZ+0xd0], R3 ;  /* 0x0000d003000075a7 */ /* 0x0022a400080011ff */
[----:B--2---:R-:W-:Y:S05]  /*87f0*/  @!P0 NANOSLEEP.SYNCS 0x989680 ;  /* 0x009896800000895d */ /* 0x004fea0003900000 */
[----:B------:R-:W2:Y:S02]  /*8800*/  @!P0 SYNCS.PHASECHK.TRANS64 P0, [R0+URZ+0xd0], R3 ;  /* 0x0000d003000085a7 */ /* 0x000ea400080010ff */
[----:B--2---:R-:W-:Y:S05]  /*8810*/  @!P0 BRA `(.L_x_147) ;  /* 0xfffffffc00f08947 */ /* 0x004fea000383ffff */
[----:B------:R-:W-:Y:S05]  /*8820*/  BRA `(.L_x_34) ;  /* 0xffffff9c00047947 */ /* 0x000fea000383ffff */
.L_x_40:
[----:B-1----:R1:W2:Y:S02]  /*8830*/  SYNCS.PHASECHK.TRANS64.TRYWAIT P0, [R3+URZ+0x1e0], R0 ;  /* 0x0001e000030075a7 */ /* 0x0022a400080011ff */
[----:B--2---:R-:W-:Y:S05]  /*8840*/  @!P0 NANOSLEEP.SYNCS 0x989680 ;  /* 0x009896800000895d */ /* 0x004fea0003900000 */
[----:B------:R-:W2:Y:S02]  /*8850*/  @!P0 SYNCS.PHASECHK.TRANS64 P0, [R3+URZ+0x1e0], R0 ;  /* 0x0001e000030085a7 */ /* 0x000ea400080010ff */
[----:B--2---:R-:W-:Y:S05]  /*8860*/  @!P0 BRA `(.L_x_40) ;  /* 0xfffffffc00f08947 */ /* 0x004fea000383ffff */
[----:B------:R-:W-:Y:S05]  /*8870*/  BRA `(.L_x_148) ;  /* 0xffffff9c00b87947 */ /* 0x000fea000383ffff */
.L_x_44:
[----:B------:R-:W-:-:S07]  /*8880*/  MOV R0, UR4 ;  /* 0x0000000400007c02 */ /* 0x000fce0008000f00 */
.L_x_149:
[----:B-1----:R1:W2:Y:S02]  /*8890*/  SYNCS.PHASECHK.TRANS64.TRYWAIT P0, [R0+URZ], R2 ;  /* 0x00000002000075a7 */ /* 0x0022a400080011ff */
[----:B--2---:R-:W-:Y:S05]  /*88a0*/  @!P0 NANOSLEEP.SYNCS 0x989680 ;  /* 0x009896800000895d */ /* 0x004fea0003900000 */
[----:B------:R-:W2:Y:S02]  /*88b0*/  @!P0 SYNCS.PHASECHK.TRANS64 P0, [R0+URZ], R2 ;  /* 0x00000002000085a7 */ /* 0x000ea400080010ff */
[----:B--2---:R-:W-:Y:S05]  /*88c0*/  @!P0 BRA `(.L_x_149) ;  /* 0xfffffffc00f08947 */ /* 0x004fea000383ffff */
[----:B------:R-:W-:Y:S05]  /*88d0*/  BRA `(.L_x_150) ;  /* 0xffffffa400647947 */ /* 0x000fea000383ffff */
.L_x_45:
[----:B------:R-:W-:-:S07]  /*88e0*/  MOV R0, UR5 ;  /* 0x0000000500007c02 */ /* 0x000fce0008000f00 */
.L_x_151:
[----:B-1----:R1:W2:Y:S02]  /*88f0*/  SYNCS.PHASECHK.TRANS64.TRYWAIT P0, [R0+URZ], R3 ;  /* 0x00000003000075a7 */ /* 0x0022a400080011ff */
[----:B--2---:R-:W-:Y:S05]  /*8900*/  @!P0 NANOSLEEP.SYNCS 0x989680 ;  /* 0x009896800000895d */ /* 0x004fea0003900000 */
[----:B------:R-:W2:Y:S02]  /*8910*/  @!P0 SYNCS.PHASECHK.TRANS64 P0, [R0+URZ], R3 ;  /* 0x00000003000085a7 */ /* 0x000ea400080010ff */
[----:B--2---:R-:W-:Y:S05]  /*8920*/  @!P0 BRA `(.L_x_151) ;  /* 0xfffffffc00f08947 */ /* 0x004fea000383ffff */
[----:B------:R-:W-:Y:S05]  /*8930*/  BRA `(.L_x_152) ;  /* 0xffffffa400707947 */ /* 0x000fea000383ffff */
.L_x_46:
[----:B------:R-:W-:-:S07]  /*8940*/  MOV R0, UR5 ;  /* 0x0000000500007c02 */ /* 0x000fce0008000f00 */
.L_x_153:
[----:B-1----:R1:W2:Y:S02]  /*8950*/  SYNCS.PHASECHK.TRANS64.TRYWAIT P0, [R0+URZ], R3 ;  /* 0x00000003000075a7 */ /* 0x0022a400080011ff */
[----:B--2---:R-:W-:Y:S05]  /*8960*/  @!P0 NANOSLEEP.SYNCS 0x989680 ;  /* 0x009896800000895d */ /* 0x004fea0003900000 */
[----:B------:R-:W2:Y:S02]  /*8970*/  @!P0 SYNCS.PHASECHK.TRANS64 P0, [R0+URZ], R3 ;  /* 0x00000003000085a7 */ /* 0x000ea400080010ff */
[----:B--2---:R-:W-:Y:S05]  /*8980*/  @!P0 BRA `(.L_x_153) ;  /* 0xfffffffc00f08947 */ /* 0x004fea000383ffff */
[----:B------:R-:W-:Y:S05]  /*8990*/  BRA `(.L_x_154) ;  /* 0xffffffa4007c7947 */ /* 0x000fea000383ffff */
.L_x_47:
[----:B------:R-:W-:-:S07]  /*89a0*/  MOV R0, UR5 ;  /* 0x0000000500007c02 */ /* 0x000fce0008000f00 */
.L_x_155:
[----:B-1----:R1:W2:Y:S02]  /*89b0*/  SYNCS.PHASECHK.TRANS64.TRYWAIT P0, [R0+URZ], R3 ;  /* 0x00000003000075a7 */ /* 0x0022a400080011ff */
[----:B--2---:R-:W-:Y:S05]  /*89c0*/  @!P0 NANOSLEEP.SYNCS 0x989680 ;  /* 0x009896800000895d */ /* 0x004fea0003900000 */
[----:B------:R-:W2:Y:S02]  /*89d0*/  @!P0 SYNCS.PHASECHK.TRANS64 P0, [R0+URZ], R3 ;  /* 0x00000003000085a7 */ /* 0x000ea400080010ff */
[----:B--2---:R-:W-:Y:S05]  /*89e0*/  @!P0 BRA `(.L_x_155) ;  /* 0xfffffffc00f08947 */ /* 0x004fea000383ffff */
[----:B------:R-:W-:Y:S05]  /*89f0*/  BRA `(.L_x_156) ;  /* 0xffffffa400887947 */ /* 0x000fea000383ffff */
.L_x_48:
[----:B------:R-:W-:-:S07]  /*8a00*/  MOV R0, UR5 ;  /* 0x0000000500007c02 */ /* 0x000fce0008000f00 */
.L_x_157:
[----:B-1----:R1:W2:Y:S02]  /*8a10*/  SYNCS.PHASECHK.TRANS64.TRYWAIT P0, [R0+URZ], R3 ;  /* 0x00000003000075a7 */ /* 0x0022a400080011ff */
[----:B--2---:R-:W-:Y:S05]  /*8a20*/  @!P0 NANOSLEEP.SYNCS 0x989680 ;  /* 0x009896800000895d */ /* 0x004fea0003900000 */
[----:B------:R-:W2:Y:S02]  /*8a30*/  @!P0 SYNCS.PHASECHK.TRANS64 P0, [R0+URZ], R3 ;  /* 0x00000003000085a7 */ /* 0x000ea400080010ff */
[----:B--2---:R-:W-:Y:S05]  /*8a40*/  @!P0 BRA `(.L_x_157) ;  /* 0xfffffffc00f08947 */ /* 0x004fea000383ffff */
[----:B------:R-:W-:Y:S05]  /*8a50*/  BRA `(.L_x_158) ;  /* 0xffffffa400947947 */ /* 0x000fea000383ffff */
.L_x_49:
[----:B------:R-:W-:-:S07]  /*8a60*/  MOV R0, UR5 ;  /* 0x0000000500007c02 */ /* 0x000fce0008000f00 */
.L_x_159:
[----:B-1----:R1:W2:Y:S02]  /*8a70*/  SYNCS.PHASECHK.TRANS64.TRYWAIT P0, [R0+URZ], R3 ;  /* 0x00000003000075a7 */ /* 0x0022a400080011ff */
[----:B--2---:R-:W-:Y:S05]  /*8a80*/  @!P0 NANOSLEEP.SYNCS 0x989680 ;  /* 0x009896800000895d */ /* 0x004fea0003900000 */
[----:B------:R-:W2:Y:S02]  /*8a90*/  @!P0 SYNCS.PHASECHK.TRANS64 P0, [R0+URZ], R3 ;  /* 0x00000003000085a7 */ /* 0x000ea400080010ff */
[----:B--2---:R-:W-:Y:S05]  /*8aa0*/  @!P0 BRA `(.L_x_159) ;  /* 0xfffffffc00f08947 */ /* 0x004fea000383ffff */
[----:B------:R-:W-:Y:S05]  /*8ab0*/  BRA `(.L_x_160) ;  /* 0xffffffa400a07947 */ /* 0x000fea000383ffff */
.L_x_50:
[----:B------:R-:W-:-:S07]  /*8ac0*/  MOV R0, UR5 ;  /* 0x0000000500007c02 */ /* 0x000fce0008000f00 */
.L_x_161:
[----:B-1----:R1:W2:Y:S02]  /*8ad0*/  SYNCS.PHASECHK.TRANS64.TRYWAIT P0, [R0+URZ], R3 ;  /* 0x00000003000075a7 */ /* 0x0022a400080011ff */
[----:B--2---:R-:W-:Y:S05]  /*8ae0*/  @!P0 NANOSLEEP.SYNCS 0x989680 ;  /* 0x009896800000895d */ /* 0x004fea0003900000 */
[----:B------:R-:W2:Y:S02]  /*8af0*/  @!P0 SYNCS.PHASECHK.TRANS64 P0, [R0+URZ], R3 ;  /* 0x00000003000085a7 */ /* 0x000ea400080010ff */
[----:B--2---:R-:W-:Y:S05]  /*8b00*/  @!P0 BRA `(.L_x_161) ;  /* 0xfffffffc00f08947 */ /* 0x004fea000383ffff */
[----:B------:R-:W-:Y:S05]  /*8b10*/  BRA `(.L_x_162) ;  /* 0xffffffa400ac7947 */ /* 0x000fea000383ffff */
.L_x_51:
[----:B------:R-:W-:-:S07]  /*8b20*/  MOV R0, UR5 ;  /* 0x0000000500007c02 */ /* 0x000fce0008000f00 */
.L_x_163:
[----:B-1----:R1:W2:Y:S02]  /*8b30*/  SYNCS.PHASECHK.TRANS64.TRYWAIT P0, [R0+URZ], R3 ;  /* 0x00000003000075a7 */ /* 0x0022a400080011ff */
[----:B--2---:R-:W-:Y:S05]  /*8b40*/  @!P0 NANOSLEEP.SYNCS 0x989680 ;  /* 0x009896800000895d */ /* 0x004fea0003900000 */
[----:B------:R-:W2:Y:S02]  /*8b50*/  @!P0 SYNCS.PHASECHK.TRANS64 P0, [R0+URZ], R3 ;  /* 0x00000003000085a7 */ /* 0x000ea400080010ff */
[----:B--2---:R-:W-:Y:S05]  /*8b60*/  @!P0 BRA `(.L_x_163) ;  /* 0xfffffffc00f08947 */ /* 0x004fea000383ffff */
[----:B------:R-:W-:Y:S05]  /*8b70*/  BRA `(.L_x_164) ;  /* 0xffffffa400b87947 */ /* 0x000fea000383ffff */
.L_x_52:
[----:B------:R-:W-:-:S07]  /*8b80*/  MOV R0, UR5 ;  /* 0x0000000500007c02 */ /* 0x000fce0008000f00 */
.L_x_165:
[----:B-1----:R1:W2:Y:S02]  /*8b90*/  SYNCS.PHASECHK.TRANS64.TRYWAIT P0, [R0+URZ], R3 ;  /* 0x00000003000075a7 */ /* 0x0022a400080011ff */
[----:B--2---:R-:W-:Y:S05]  /*8ba0*/  @!P0 NANOSLEEP.SYNCS 0x989680 ;  /* 0x009896800000895d */ /* 0x004fea0003900000 */
[----:B------:R-:W2:Y:S02]  /*8bb0*/  @!P0 SYNCS.PHASECHK.TRANS64 P0, [R0+URZ], R3 ;  /* 0x00000003000085a7 */ /* 0x000ea400080010ff */
[----:B--2---:R-:W-:Y:S05]  /*8bc0*/  @!P0 BRA `(.L_x_165) ;  /* 0xfffffffc00f08947 */ /* 0x004fea000383ffff */
[----:B------:R-:W-:Y:S05]  /*8bd0*/  BRA `(.L_x_166) ;  /* 0xffffffa400c47947 */ /* 0x000fea000383ffff */
.L_x_53:
[----:B------:R-:W-:-:S07]  /*8be0*/  MOV R0, UR5 ;  /* 0x0000000500007c02 */ /* 0x000fce0008000f00 */
.L_x_167:
[----:B-1----:R1:W2:Y:S02]  /*8bf0*/  SYNCS.PHASECHK.TRANS64.TRYWAIT P0, [R0+URZ], R3 ;  /* 0x00000003000075a7 */ /* 0x0022a400080011ff */
[----:B--2---:R-:W-:Y:S05]  /*8c00*/  @!P0 NANOSLEEP.SYNCS 0x989680 ;  /* 0x009896800000895d */ /* 0x004fea0003900000 */
[----:B------:R-:W2:Y:S02]  /*8c10*/  @!P0 SYNCS.PHASECHK.TRANS64 P0, [R0+URZ], R3 ;  /* 0x00000003000085a7 */ /* 0x000ea400080010ff */
[----:B--2---:R-:W-:Y:S05]  /*8c20*/  @!P0 BRA `(.L_x_167) ;  /* 0xfffffffc00f08947 */ /* 0x004fea000383ffff */
[----:B------:R-:W-:Y:S05]  /*8c30*/  BRA `(.L_x_168) ;  /* 0xffffffa400d07947 */ /* 0x000fea000383ffff */
.L_x_54:
[----:B------:R-:W-:-:S07]  /*8c40*/  MOV R0, UR5 ;  /* 0x0000000500007c02 */ /* 0x000fce0008000f00 */
.L_x_169:
[----:B-1----:R1:W2:Y:S02]  /*8c50*/  SYNCS.PHASECHK.TRANS64.TRYWAIT P0, [R0+URZ], R3 ;  /* 0x00000003000075a7 */ /* 0x0022a400080011ff */
[----:B--2---:R-:W-:Y:S05]  /*8c60*/  @!P0 NANOSLEEP.SYNCS 0x989680 ;  /* 0x009896800000895d */ /* 0x004fea0003900000 */
[----:B------:R-:W2:Y:S02]  /*8c70*/  @!P0 SYNCS.PHASECHK.TRANS64 P0, [R0+URZ], R3 ;  /* 0x00000003000085a7 */ /* 0x000ea400080010ff */
[----:B--2---:R-:W-:Y:S05]  /*8c80*/  @!P0 BRA `(.L_x_169) ;  /* 0xfffffffc00f08947 */ /* 0x004fea000383ffff */
[----:B------:R-:W-:Y:S05]  /*8c90*/  BRA `(.L_x_170) ;  /* 0xffffffa400dc7947 */ /* 0x000fea000383ffff */
.L_x_55:
[----:B------:R-:W-:-:S07]  /*8ca0*/  MOV R0, UR5 ;  /* 0x0000000500007c02 */ /* 0x000fce0008000f00 */
.L_x_171:
[----:B-1----:R1:W2:Y:S02]  /*8cb0*/  SYNCS.PHASECHK.TRANS64.TRYWAIT P0, [R0+URZ], R3 ;  /* 0x00000003000075a7 */ /* 0x0022a400080011ff */
[----:B--2---:R-:W-:Y:S05]  /*8cc0*/  @!P0 NANOSLEEP.SYNCS 0x989680 ;  /* 0x009896800000895d */ /* 0x004fea0003900000 */
[----:B------:R-:W2:Y:S02]  /*8cd0*/  @!P0 SYNCS.PHASECHK.TRANS64 P0, [R0+URZ], R3 ;  /* 0x00000003000085a7 */ /* 0x000ea400080010ff */
[----:B--2---:R-:W-:Y:S05]  /*8ce0*/  @!P0 BRA `(.L_x_171) ;  /* 0xfffffffc00f08947 */ /* 0x004fea000383ffff */
[----:B------:R-:W-:Y:S05]  /*8cf0*/  BRA `(.L_x_172) ;  /* 0xffffffa400e87947 */ /* 0x000fea000383ffff */
.L_x_56:
[----:B------:R-:W-:-:S07]  /*8d00*/  MOV R0, UR5 ;  /* 0x0000000500007c02 */ /* 0x000fce0008000f00 */
.L_x_173:
[----:B-1----:R1:W2:Y:S02]  /*8d10*/  SYNCS.PHASECHK.TRANS64.TRYWAIT P0, [R0+URZ], R3 ;  /* 0x00000003000075a7 */ /* 0x0022a400080011ff */
[----:B--2---:R-:W-:Y:S05]  /*8d20*/  @!P0 NANOSLEEP.SYNCS 0x989680 ;  /* 0x009896800000895d */ /* 0x004fea0003900000 */
[----:B------:R-:W2:Y:S02]  /*8d30*/  @!P0 SYNCS.PHASECHK.TRANS64 P0, [R0+URZ], R3 ;  /* 0x00000003000085a7 */ /* 0x000ea400080010ff */
[----:B--2---:R-:W-:Y:S05]  /*8d40*/  @!P0 BRA `(.L_x_173) ;  /* 0xfffffffc00f08947 */ /* 0x004fea000383ffff */
[----:B------:R-:W-:Y:S05]  /*8d50*/  BRA `(.L_x_174) ;  /* 0xffffffa400f47947 */ /* 0x000fea000383ffff */
.L_x_57:
[----:B------:R-:W-:-:S07]  /*8d60*/  MOV R0, UR5 ;  /* 0x0000000500007c02 */ /* 0x000fce0008000f00 */
.L_x_175:
[----:B-1----:R1:W2:Y:S02]  /*8d70*/  SYNCS.PHASECHK.TRANS64.TRYWAIT P0, [R0+URZ], R3 ;  /* 0x00000003000075a7 */ /* 0x0022a400080011ff */
[----:B--2---:R-:W-:Y:S05]  /*8d80*/  @!P0 NANOSLEEP.SYNCS 0x989680 ;  /* 0x009896800000895d */ /* 0x004fea0003900000 */
[----:B------:R-:W2:Y:S02]  /*8d90*/  @!P0 SYNCS.PHASECHK.TRANS64 P0, [R0+URZ], R3 ;  /* 0x00000003000085a7 */ /* 0x000ea400080010ff */
[----:B--2---:R-:W-:Y:S05]  /*8da0*/  @!P0 BRA `(.L_x_175) ;  /* 0xfffffffc00f08947 */ /* 0x004fea000383ffff */
[----:B------:R-:W-:Y:S05]  /*8db0*/  BRA `(.L_x_176) ;  /* 0xffffffa800007947 */ /* 0x000fea000383ffff */
.L_x_58:
[----:B------:R-:W-:-:S07]  /*8dc0*/  MOV R0, UR5 ;  /* 0x0000000500007c02 */ /* 0x000fce0008000f00 */
.L_x_177:
[----:B-1----:R1:W2:Y:S02]  /*8dd0*/  SYNCS.PHASECHK.TRANS64.TRYWAIT P0, [R0+URZ], R3 ;  /* 0x00000003000075a7 */ /* 0x0022a400080011ff */
[----:B--2---:R-:W-:Y:S05]  /*8de0*/  @!P0 NANOSLEEP.SYNCS 0x989680 ;  /* 0x009896800000895d */ /* 0x004fea0003900000 */
[----:B------:R-:W2:Y:S02]  /*8df0*/  @!P0 SYNCS.PHASECHK.TRANS64 P0, [R0+URZ], R3 ;  /* 0x00000003000085a7 */ /* 0x000ea400080010ff */
[----:B--2---:R-:W-:Y:S05]  /*8e00*/  @!P0 BRA `(.L_x_177) ;  /* 0xfffffffc00f08947 */ /* 0x004fea000383ffff */
[----:B------:R-:W-:Y:S05]  /*8e10*/  BRA `(.L_x_178) ;  /* 0xffffffa8000c7947 */ /* 0x000fea000383ffff */
.L_x_59:
[----:B------:R-:W-:-:S07]  /*8e20*/  MOV R0, UR5 ;  /* 0x0000000500007c02 */ /* 0x000fce0008000f00 */
.L_x_179:
[----:B-1----:R1:W2:Y:S02]  /*8e30*/  SYNCS.PHASECHK.TRANS64.TRYWAIT P0, [R0+URZ], R3 ;  /* 0x00000003000075a7 */ /* 0x0022a400080011ff */
[----:B--2---:R-:W-:Y:S05]  /*8e40*/  @!P0 NANOSLEEP.SYNCS 0x989680 ;  /* 0x009896800000895d */ /* 0x004fea0003900000 */
[----:B------:R-:W2:Y:S02]  /*8e50*/  @!P0 SYNCS.PHASECHK.TRANS64 P0, [R0+URZ], R3 ;  /* 0x00000003000085a7 */ /* 0x000ea400080010ff */
[----:B--2---:R-:W-:Y:S05]  /*8e60*/  @!P0 BRA `(.L_x_179) ;  /* 0xfffffffc00f08947 */ /* 0x004fea000383ffff */
[----:B------:R-:W-:Y:S05]  /*8e70*/  BRA `(.L_x_180) ;  /* 0xffffffa800187947 */ /* 0x000fea000383ffff */
.L_x_60:
[----:B------:R-:W-:-:S07]  /*8e80*/  MOV R0, UR5 ;  /* 0x0000000500007c02 */ /* 0x000fce0008000f00 */
.L_x_181:
[----:B-1----:R1:W2:Y:S02]  /*8e90*/  SYNCS.PHASECHK.TRANS64.TRYWAIT P0, [R0+URZ], R3 ;  /* 0x00000003000075a7 */ /* 0x0022a400080011ff */
[----:B--2---:R-:W-:Y:S05]  /*8ea0*/  @!P0 NANOSLEEP.SYNCS 0x989680 ;  /* 0x009896800000895d */ /* 0x004fea0003900000 */
[----:B------:R-:W2:Y:S02]  /*8eb0*/  @!P0 SYNCS.PHASECHK.TRANS64 P0, [R0+URZ], R3 ;  /* 0x00000003000085a7 */ /* 0x000ea400080010ff */
[----:B--2---:R-:W-:Y:S05]  /*8ec0*/  @!P0 BRA `(.L_x_181) ;  /* 0xfffffffc00f08947 */ /* 0x004fea000383ffff */
[----:B------:R-:W-:Y:S05]  /*8ed0*/  BRA `(.L_x_182) ;  /* 0xffffffa800247947 */ /* 0x000fea000383ffff */
.L_x_61:
[----:B------:R-:W-:-:S07]  /*8ee0*/  MOV R0, UR5 ;  /* 0x0000000500007c02 */ /* 0x000fce0008000f00 */
.L_x_183:
[----:B-1----:R1:W2:Y:S02]  /*8ef0*/  SYNCS.PHASECHK.TRANS64.TRYWAIT P0, [R0+URZ], R3 ;  /* 0x00000003000075a7 */ /* 0x0022a400080011ff */
[----:B--2---:R-:W-:Y:S05]  /*8f00*/  @!P0 NANOSLEEP.SYNCS 0x989680 ;  /* 0x009896800000895d */ /* 0x004fea0003900000 */
[----:B------:R-:W2:Y:S02]  /*8f10*/  @!P0 SYNCS.PHASECHK.TRANS64 P0, [R0+URZ], R3 ;  /* 0x00000003000085a7 */ /* 0x000ea400080010ff */
[----:B--2---:R-:W-:Y:S05]  /*8f20*/  @!P0 BRA `(.L_x_183) ;  /* 0xfffffffc00f08947 */ /* 0x004fea000383ffff */
[----:B------:R-:W-:Y:S05]  /*8f30*/  BRA `(.L_x_184) ;  /* 0xffffffa800307947 */ /* 0x000fea000383ffff */
.L_x_62:
[----:B------:R-:W-:-:S07]  /*8f40*/  MOV R0, UR5 ;  /* 0x0000000500007c02 */ /* 0x000fce0008000f00 */
.L_x_185:
[----:B-1----:R1:W2:Y:S02]  /*8f50*/  SYNCS.PHASECHK.TRANS64.TRYWAIT P0, [R0+URZ], R3 ;  /* 0x00000003000075a7 */ /* 0x0022a400080011ff */
[----:B--2---:R-:W-:Y:S05]  /*8f60*/  @!P0 NANOSLEEP.SYNCS 0x989680 ;  /* 0x009896800000895d */ /* 0x004fea0003900000 */
[----:B------:R-:W2:Y:S02]  /*8f70*/  @!P0 SYNCS.PHASECHK.TRANS64 P0, [R0+URZ], R3 ;  /* 0x00000003000085a7 */ /* 0x000ea400080010ff */
[----:B--2---:R-:W-:Y:S05]  /*8f80*/  @!P0 BRA `(.L_x_185) ;  /* 0xfffffffc00f08947 */ /* 0x004fea000383ffff */
[----:B------:R-:W-:Y:S05]  /*8f90*/  BRA `(.L_x_186) ;  /* 0xffffffa8003c7947 */ /* 0x000fea000383ffff */
.L_x_63:
[----:B------:R-:W-:-:S07]  /*8fa0*/  MOV R0, UR5 ;  /* 0x0000000500007c02 */ /* 0x000fce0008000f00 */
.L_x_187:
[----:B-1----:R1:W2:Y:S02]  /*8fb0*/  SYNCS.PHASECHK.TRANS64.TRYWAIT P0, [R0+URZ], R3 ;  /* 0x00000003000075a7 */ /* 0x0022a400080011ff */
[----:B--2---:R-:W-:Y:S05]  /*8fc0*/  @!P0 NANOSLEEP.SYNCS 0x989680 ;  /* 0x009896800000895d */ /* 0x004fea0003900000 */
[----:B------:R-:W2:Y:S02]  /*8fd0*/  @!P0 SYNCS.PHASECHK.TRANS64 P0, [R0+URZ], R3 ;  /* 0x00000003000085a7 */ /* 0x000ea400080010ff */
[----:B--2---:R-:W-:Y:S05]  /*8fe0*/  @!P0 BRA `(.L_x_187) ;  /* 0xfffffffc00f08947 */ /* 0x004fea000383ffff */
[----:B------:R-:W-:Y:S05]  /*8ff0*/  BRA `(.L_x_188) ;  /* 0xffffffa800487947 */ /* 0x000fea000383ffff */
.L_x_64:
[----:B------:R-:W-:-:S07]  /*9000*/  MOV R0, UR5 ;  /* 0x0000000500007c02 */ /* 0x000fce0008000f00 */
.L_x_189:
[----:B-1----:R1:W2:Y:S02]  /*9010*/  SYNCS.PHASECHK.TRANS64.TRYWAIT P0, [R0+URZ], R3 ;  /* 0x00000003000075a7 */ /* 0x0022a400080011ff */
[----:B--2---:R-:W-:Y:S05]  /*9020*/  @!P0 NANOSLEEP.SYNCS 0x989680 ;  /* 0x009896800000895d */ /* 0x004fea0003900000 */
[----:B------:R-:W2:Y:S02]  /*9030*/  @!P0 SYNCS.PHASECHK.TRANS64 P0, [R0+URZ], R3 ;  /* 0x00000003000085a7 */ /* 0x000ea400080010ff */
[----:B--2---:R-:W-:Y:S05]  /*9040*/  @!P0 BRA `(.L_x_189) ;  /* 0xfffffffc00f08947 */ /* 0x004fea000383ffff */
[----:B------:R-:W-:Y:S05]  /*9050*/  BRA `(.L_x_190) ;  /* 0xffffffa800547947 */ /* 0x000fea000383ffff */
.L_x_65:
[----:B------:R-:W-:-:S07]  /*9060*/  MOV R0, UR5 ;  /* 0x0000000500007c02 */ /* 0x000fce0008000f00 */
.L_x_191:
[----:B-1----:R1:W2:Y:S02]  /*9070*/  SYNCS.PHASECHK.TRANS64.TRYWAIT P0, [R0+URZ], R3 ;  /* 0x00000003000075a7 */ /* 0x0022a400080011ff */
[----:B--2---:R-:W-:Y:S05]  /*9080*/  @!P0 NANOSLEEP.SYNCS 0x989680 ;  /* 0x009896800000895d */ /* 0x004fea0003900000 */
[----:B------:R-:W2:Y:S02]  /*9090*/  @!P0 SYNCS.PHASECHK.TRANS64 P0, [R0+URZ], R3 ;  /* 0x00000003000085a7 */ /* 0x000ea400080010ff */
[----:B--2---:R-:W-:Y:S05]  /*90a0*/  @!P0 BRA `(.L_x_191) ;  /* 0xfffffffc00f08947 */ /* 0x004fea000383ffff */
[----:B------:R-:W-:Y:S05]  /*90b0*/  BRA `(.L_x_192) ;  /* 0xffffffa800607947 */ /* 0x000fea000383ffff */
.L_x_66:
[----:B------:R-:W-:-:S07]  /*90c0*/  MOV R0, UR5 ;  /* 0x0000000500007c02 */ /* 0x000fce0008000f00 */
.L_x_193:
[----:B-1----:R1:W2:Y:S02]  /*90d0*/  SYNCS.PHASECHK.TRANS64.TRYWAIT P0, [R0+URZ], R3 ;  /* 0x00000003000075a7 */ /* 0x0022a400080011ff */
[----:B--2---:R-:W-:Y:S05]  /*90e0*/  @!P0 NANOSLEEP.SYNCS 0x989680 ;  /* 0x009896800000895d */ /* 0x004fea0003900000 */
[----:B------:R-:W2:Y:S02]  /*90f0*/  @!P0 SYNCS.PHASECHK.TRANS64 P0, [R0+URZ], R3 ;  /* 0x00000003000085a7 */ /* 0x000ea400080010ff */
[----:B--2---:R-:W-:Y:S05]  /*9100*/  @!P0 BRA `(.L_x_193) ;  /* 0xfffffffc00f08947 */ /* 0x004fea000383ffff */
[----:B------:R-:W-:Y:S05]  /*9110*/  BRA `(.L_x_194) ;  /* 0xffffffa8006c7947 */ /* 0x000fea000383ffff */
.L_x_67:
[----:B------:R-:W-:-:S07]  /*9120*/  MOV R0, UR5 ;  /* 0x0000000500007c02 */ /* 0x000fce0008000f00 */
.L_x_195:
[----:B-1----:R1:W2:Y:S02]  /*9130*/  SYNCS.PHASECHK.TRANS64.TRYWAIT P0, [R0+URZ], R3 ;  /* 0x00000003000075a7 */ /* 0x0022a400080011ff */
[----:B--2---:R-:W-:Y:S05]  /*9140*/  @!P0 NANOSLEEP.SYNCS 0x989680 ;  /* 0x009896800000895d */ /* 0x004fea0003900000 */
[----:B------:R-:W2:Y:S02]  /*9150*/  @!P0 SYNCS.PHASECHK.TRANS64 P0, [R0+URZ], R3 ;  /* 0x00000003000085a7 */ /* 0x000ea400080010ff */
[----:B--2---:R-:W-:Y:S05]  /*9160*/  @!P0 BRA `(.L_x_195) ;  /* 0xfffffffc00f08947 */ /* 0x004fea000383ffff */
[----:B------:R-:W-:Y:S05]  /*9170*/  BRA `(.L_x_196) ;  /* 0xffffffa800787947 */ /* 0x000fea000383ffff */
.L_x_68:
[----:B------:R-:W-:-:S07]  /*9180*/  MOV R0, UR5 ;  /* 0x0000000500007c02 */ /* 0x000fce0008000f00 */
.L_x_197:
[----:B-1----:R1:W2:Y:S02]  /*9190*/  SYNCS.PHASECHK.TRANS64.TRYWAIT P0, [R0+URZ], R3 ;  /* 0x00000003000075a7 */ /* 0x0022a400080011ff */
[----:B--2---:R-:W-:Y:S05]  /*91a0*/  @!P0 NANOSLEEP.SYNCS 0x989680 ;  /* 0x009896800000895d */ /* 0x004fea0003900000 */
[----:B------:R-:W2:Y:S02]  /*91b0*/  @!P0 SYNCS.PHASECHK.TRANS64 P0, [R0+URZ], R3 ;  /* 0x00000003000085a7 */ /* 0x000ea400080010ff */
[----:B--2---:R-:W-:Y:S05]  /*91c0*/  @!P0 BRA `(.L_x_197) ;  /* 0xfffffffc00f08947 */ /* 0x004fea000383ffff */
[----:B------:R-:W-:Y:S05]  /*91d0*/  BRA `(.L_x_198) ;  /* 0xffffffa800847947 */ /* 0x000fea000383ffff */
.L_x_71:
[----:B-1----:R1:W2:Y:S02]  /*91e0*/  SYNCS.PHASECHK.TRANS64.TRYWAIT P0, [R2+URZ+0x240], R4 ;  /* 0x00024004020075a7 */ /* 0x0022a400080011ff */
[----:B--2---:R-:W-:Y:S05]  /*91f0*/  @!P0 NANOSLEEP.SYNCS 0x989680 ;  /* 0x009896800000895d */ /* 0x004fea0003900000 */
[----:B------:R-:W2:Y:S02]  /*9200*/  @!P0 SYNCS.PHASECHK.TRANS64 P0, [R2+URZ+0x240], R4 ;  /* 0x00024004020085a7 */ /* 0x000ea400080010ff */
[----:B--2---:R-:W-:Y:S05]  /*9210*/  @!P0 BRA `(.L_x_71) ;  /* 0xfffffffc00f08947 */ /* 0x004fea000383ffff */
[----:B------:R-:W-:Y:S05]  /*9220*/  BRA `(.L_x_199) ;  /* 0xffffffa800e07947 */ /* 0x000fea000383ffff */
.L_x_72:
[----:B------:R-:W-:-:S07]  /*9230*/  MOV R2, UR4 ;  /* 0x0000000400027c02 */ /* 0x000fce0008000f00 */
.L_x_200:
[----:B-1----:R1:W2:Y:S02]  /*9240*/  SYNCS.PHASECHK.TRANS64.TRYWAIT P0, [R2+URZ+0x1f0], R5 ;  /* 0x0001f005020075a7 */ /* 0x0022a400080011ff */
[----:B--2---:R-:W-:Y:S05]  /*9250*/  @!P0 NANOSLEEP.SYNCS 0x989680 ;  /* 0x009896800000895d */ /* 0x004fea0003900000 */
[----:B------:R-:W2:Y:S02]  /*9260*/  @!P0 SYNCS.PHASECHK.TRANS64 P0, [R2+URZ+0x1f0], R5 ;  /* 0x0001f005020085a7 */ /* 0x000ea400080010ff */
[----:B--2---:R-:W-:Y:S05]  /*9270*/  @!P0 BRA `(.L_x_200) ;  /* 0xfffffffc00f08947 */ /* 0x004fea000383ffff */
[----:B------:R-:W-:Y:S05]  /*9280*/  BRA `(.L_x_201) ;  /* 0xffffffa800f07947 */ /* 0x000fea000383ffff */
.L_x_73:
[----:B-1----:R1:W2:Y:S02]  /*9290*/  SYNCS.PHASECHK.TRANS64.TRYWAIT P1, [R2+URZ+0x1e0], R4 ;  /* 0x0001e004020075a7 */ /* 0x0022a400080211ff */
[----:B--2---:R-:W-:Y:S05]  /*92a0*/  @!P1 NANOSLEEP.SYNCS 0x989680 ;  /* 0x009896800000995d */ /* 0x004fea0003900000 */
[----:B------:R-:W2:Y:S02]  /*92b0*/  @!P1 SYNCS.PHASECHK.TRANS64 P1, [R2+URZ+0x1e0], R4 ;  /* 0x0001e004020095a7 */ /* 0x000ea400080210ff */
[----:B--2---:R-:W-:Y:S05]  /*92c0*/  @!P1 BRA `(.L_x_73) ;  /* 0xfffffffc00f09947 */ /* 0x004fea000383ffff */
[----:B------:R-:W-:Y:S05]  /*92d0*/  BRA `(.L_x_202) ;  /* 0xffffffac00207947 */ /* 0x000fea000383ffff */
.L_x_76:
[----:B------:R-:W-:-:S07]  /*92e0*/  MOV R0, UR4 ;  /* 0x0000000400007c02 */ /* 0x000fce0008000f00 */
.L_x_203:
[----:B-1----:R1:W2:Y:S02]  /*92f0*/  SYNCS.PHASECHK.TRANS64.TRYWAIT P0, [R0+URZ+0x1f0], R2 ;  /* 0x0001f002000075a7 */ /* 0x0022a400080011ff */
[----:B--2---:R-:W-:Y:S05]  /*9300*/  @!P0 NANOSLEEP.SYNCS 0x989680 ;  /* 0x009896800000895d */ /* 0x004fea0003900000 */
[----:B------:R-:W2:Y:S02]  /*9310*/  @!P0 SYNCS.PHASECHK.TRANS64 P0, [R0+URZ+0x1f0], R2 ;  /* 0x0001f002000085a7 */ /* 0x000ea400080010ff */
[----:B--2---:R-:W-:Y:S05]  /*9320*/  @!P0 BRA `(.L_x_203) ;  /* 0xfffffffc00f08947 */ /* 0x004fea000383ffff */
[----:B------:R-:W-:Y:S05]  /*9330*/  BRA `(.L_x_75) ;  /* 0xffffffac00747947 */ /* 0x000fea000383ffff */
.L_x_83:
[----:B-1----:R1:W2:Y:S02]  /*9340*/  SYNCS.PHASECHK.TRANS64.TRYWAIT P1, [R0+URZ+0x1e0], R2 ;  /* 0x0001e002000075a7 */ /* 0x0022a400080211ff */
[----:B--2---:R-:W-:Y:S05]  /*9350*/  @!P1 NANOSLEEP.SYNCS 0x989680 ;  /* 0x009896800000995d */ /* 0x004fea0003900000 */
[----:B------:R-:W2:Y:S02]  /*9360*/  @!P1 SYNCS.PHASECHK.TRANS64 P1, [R0+URZ+0x1e0], R2 ;  /* 0x0001e002000095a7 */ /* 0x000ea400080210ff */
[----:B--2---:R-:W-:Y:S05]  /*9370*/  @!P1 BRA `(.L_x_83) ;  /* 0xfffffffc00f09947 */ /* 0x004fea000383ffff */
[----:B------:R-:W-:Y:S05]  /*9380*/  BRA `(.L_x_204) ;  /* 0xffffffb000d87947 */ /* 0x000fea000383ffff */
.L_x_84:
[----:B------:R-:W-:-:S07]  /*9390*/  MOV R2, UR23 ;  /* 0x0000001700027c02 */ /* 0x000fce0008000f00 */
.L_x_205:
[----:B-1----:R1:W2:Y:S02]  /*93a0*/  SYNCS.PHASECHK.TRANS64.TRYWAIT P0, [R2+URZ+0x220], R0 ;  /* 0x00022000020075a7 */ /* 0x0022a400080011ff */
[----:B--2---:R-:W-:Y:S05]  /*93b0*/  @!P0 NANOSLEEP.SYNCS 0x989680 ;  /* 0x009896800000895d */ /* 0x004fea0003900000 */
[----:B------:R-:W2:Y:S02]  /*93c0*/  @!P0 SYNCS.PHASECHK.TRANS64 P0, [R2+URZ+0x220], R0 ;  /* 0x00022000020085a7 */ /* 0x000ea400080010ff */
[----:B--2---:R-:W-:Y:S05]  /*93d0*/  @!P0 BRA `(.L_x_205) ;  /* 0xfffffffc00f08947 */ /* 0x004fea000383ffff */
[----:B------:R-:W-:Y:S05]  /*93e0*/  BRA `(.L_x_206) ;  /* 0xffffffb400287947 */ /* 0x000fea000383ffff */
.L_x_87:
[----:B------:R-:W-:Y:S07]  /*93f0*/  MOV R0, UR5 ;  /* 0x0000000500007c02 */ /* 0x000fee0008000f00 */
.L_x_207:
[----:B-1----:R1:W2:Y:S02]  /*9400*/  SYNCS.PHASECHK.TRANS64.TRYWAIT P0, [R0+URZ], R2 ;  /* 0x00000002000075a7 */ /* 0x0022a400080011ff */
[----:B--2---:R-:W-:Y:S05]  /*9410*/  @!P0 NANOSLEEP.SYNCS 0x989680 ;  /* 0x009896800000895d */ /* 0x004fea0003900000 */
[----:B------:R-:W2:Y:S02]  /*9420*/  @!P0 SYNCS.PHASECHK.TRANS64 P0, [R0+URZ], R2 ;  /* 0x00000002000085a7 */ /* 0x000ea400080010ff */
[----:B--2---:R-:W-:Y:S05]  /*9430*/  @!P0 BRA `(.L_x_207) ;  /* 0xfffffffc00f08947 */ /* 0x004fea000383ffff */
[----:B------:R-:W-:Y:S05]  /*9440*/  BRA `(.L_x_86) ;  /* 0xffffffb400447947 */ /* 0x000fea000383ffff */
.L_x_90:
[----:B------:R-:W-:-:S07]  /*9450*/  MOV R0, UR4 ;  /* 0x0000000400007c02 */ /* 0x000fce0008000f00 */
.L_x_208:
[----:B--2---:R2:W4:Y:S02]  /*9460*/  SYNCS.PHASECHK.TRANS64.TRYWAIT P0, [R0+URZ], R2 ;  /* 0x00000002000075a7 */ /* 0x00452400080011ff */
[----:B----4-:R-:W-:Y:S05]  /*9470*/  @!P0 NANOSLEEP.SYNCS 0x989680 ;  /* 0x009896800000895d */ /* 0x010fea0003900000 */
[----:B------:R-:W4:Y:S02]  /*9480*/  @!P0 SYNCS.PHASECHK.TRANS64 P0, [R0+URZ], R2 ;  /* 0x00000002000085a7 */ /* 0x000f2400080010ff */
[----:B----4-:R-:W-:Y:S05]  /*9490*/  @!P0 BRA `(.L_x_208) ;  /* 0xfffffffc00f08947 */ /* 0x010fea000383ffff */
[----:B------:R-:W-:Y:S05]  /*94a0*/  BRA `(.L_x_209) ;  /* 0xffffffb400f87947 */ /* 0x000fea000383ffff */
.L_x_91:
[----:B------:R-:W-:-:S07]  /*94b0*/  MOV R0, UR5 ;  /* 0x0000000500007c02 */ /* 0x000fce0008000f00 */
.L_x_210:
[----:B-1----:R1:W2:Y:S02]  /*94c0*/  SYNCS.PHASECHK.TRANS64.TRYWAIT P0, [R0+URZ], R3 ;  /* 0x00000003000075a7 */ /* 0x0022a400080011ff */
[----:B--2---:R-:W-:Y:S05]  /*94d0*/  @!P0 NANOSLEEP.SYNCS 0x989680 ;  /* 0x009896800000895d */ /* 0x004fea0003900000 */
[----:B------:R-:W2:Y:S02]  /*94e0*/  @!P0 SYNCS.PHASECHK.TRANS64 P0, [R0+URZ], R3 ;  /* 0x00000003000085a7 */ /* 0x000ea400080010ff */
[----:B--2---:R-:W-:Y:S05]  /*94f0*/  @!P0 BRA `(.L_x_210) ;  /* 0xfffffffc00f08947 */ /* 0x004fea000383ffff */
[----:B------:R-:W-:Y:S05]  /*9500*/  BRA `(.L_x_211) ;  /* 0xffffffb800047947 */ /* 0x000fea000383ffff */
.L_x_92:
[----:B------:R-:W-:-:S07]  /*9510*/  MOV R0, UR5 ;  /* 0x0000000500007c02 */ /* 0x000fce0008000f00 */
.L_x_212:
[----:B-1----:R1:W2:Y:S02]  /*9520*/  SYNCS.PHASECHK.TRANS64.TRYWAIT P0, [R0+URZ], R3 ;  /* 0x00000003000075a7 */ /* 0x0022a400080011ff */
[----:B--2---:R-:W-:Y:S05]  /*9530*/  @!P0 NANOSLEEP.SYNCS 0x989680 ;  /* 0x009896800000895d */ /* 0x004fea0003900000 */
[----:B------:R-:W2:Y:S02]  /*9540*/  @!P0 SYNCS.PHASECHK.TRANS64 P0, [R0+URZ], R3 ;  /* 0x00000003000085a7 */ /* 0x000ea400080010ff */
[----:B--2---:R-:W-:Y:S05]  /*9550*/  @!P0 BRA `(.L_x_212) ;  /* 0xfffffffc00f08947 */ /* 0x004fea000383ffff */
[----:B------:R-:W-:Y:S05]  /*9560*/  BRA `(.L_x_213) ;  /* 0xffffffb800107947 */ /* 0x000fea000383ffff */
.L_x_93:
[----:B-1----:R-:W-:-:S07]  /*9570*/  MOV R0, UR4 ;  /* 0x0000000400007c02 */ /* 0x002fce0008000f00 */
.L_x_214:
[----:B-1----:R1:W2:Y:S02]  /*9580*/  SYNCS.PHASECHK.TRANS64.TRYWAIT P0, [R0+URZ], R2 ;  /* 0x00000002000075a7 */ /* 0x0022a400080011ff */
[----:B--2---:R-:W-:Y:S05]  /*9590*/  @!P0 NANOSLEEP.SYNCS 0x989680 ;  /* 0x009896800000895d */ /* 0x004fea0003900000 */
[----:B------:R-:W2:Y:S02]  /*95a0*/  @!P0 SYNCS.PHASECHK.TRANS64 P0, [R0+URZ], R2 ;  /* 0x00000002000085a7 */ /* 0x000ea400080010ff */
[----:B--2---:R-:W-:Y:S05]  /*95b0*/  @!P0 BRA `(.L_x_214) ;  /* 0xfffffffc00f08947 */ /* 0x004fea000383ffff */
[----:B------:R-:W-:Y:S05]  /*95c0*/  BRA `(.L_x_215) ;  /* 0xffffffb8001c7947 */ /* 0x000fea000383ffff */
.L_x_98:
[----:B---3--:R3:W1:Y:S02]  /*95d0*/  SYNCS.PHASECHK.TRANS64.TRYWAIT P0, [R12+URZ+0x1e0], R0 ;  /* 0x0001e0000c0075a7 */ /* 0x00866400080011ff */
[----:B-1----:R-:W-:Y:S05]  /*95e0*/  @!P0 NANOSLEEP.SYNCS 0x989680 ;  /* 0x009896800000895d */ /* 0x002fea0003900000 */
[----:B------:R-:W1:Y:S02]  /*95f0*/  @!P0 SYNCS.PHASECHK.TRANS64 P0, [R12+URZ+0x1e0], R0 ;  /* 0x0001e0000c0085a7 */ /* 0x000e6400080010ff */
[----:B-1----:R-:W-:Y:S05]  /*9600*/  @!P0 BRA `(.L_x_98) ;  /* 0xfffffffc00f08947 */ /* 0x002fea000383ffff */
[----:B------:R-:W-:Y:S05]  /*9610*/  BRA `(.L_x_216) ;  /* 0xffffffbc002c7947 */ /* 0x000fea000383ffff */
.L_x_101:
[----:B-1----:R-:W-:Y:S07]  /*9620*/  MOV R0, UR24 ;  /* 0x0000001800007c02 */ /* 0x002fee0008000f00 */
.L_x_217:
[----:B-1----:R1:W2:Y:S02]  /*9630*/  SYNCS.PHASECHK.TRANS64.TRYWAIT P2, [R0+URZ+0x1d8], R6 ;  /* 0x0001d806000075a7 */ /* 0x0022a400080411ff */
[----:B--2---:R-:W-:Y:S05]  /*9640*/  @!P2 NANOSLEEP.SYNCS 0x989680 ;  /* 0x009896800000a95d */ /* 0x004fea0003900000 */
[----:B------:R-:W2:Y:S02]  /*9650*/  @!P2 SYNCS.PHASECHK.TRANS64 P2, [R0+URZ+0x1d8], R6 ;  /* 0x0001d8060000a5a7 */ /* 0x000ea400080410ff */
[----:B--2---:R-:W-:Y:S05]  /*9660*/  @!P2 BRA `(.L_x_217) ;  /* 0xfffffffc00f0a947 */ /* 0x004fea000383ffff */
[----:B------:R-:W-:Y:S05]  /*9670*/  BRA `(.L_x_100) ;  /* 0xffffffc000907947 */ /* 0x000fea000383ffff */
.L_x_104:
[----:B------:R-:W-:Y:S07]  /*9680*/  MOV R0, UR4 ;  /* 0x0000000400007c02 */ /* 0x000fee0008000f00 */
.L_x_218:
[----:B-1----:R1:W2:Y:S02]  /*9690*/  SYNCS.PHASECHK.TRANS64.TRYWAIT P0, [R0+URZ+0x1b8], R9 ;  /* 0x0001b809000075a7 */ /* 0x0022a400080011ff */
[----:B--2---:R-:W-:Y:S05]  /*96a0*/  @!P0 NANOSLEEP.SYNCS 0x989680 ;  /* 0x009896800000895d */ /* 0x004fea0003900000 */
[----:B------:R-:W2:Y:S02]  /*96b0*/  @!P0 SYNCS.PHASECHK.TRANS64 P0, [R0+URZ+0x1b8], R9 ;  /* 0x0001b809000085a7 */ /* 0x000ea400080010ff */
[----:B--2---:R-:W-:Y:S05]  /*96c0*/  @!P0 BRA `(.L_x_218) ;  /* 0xfffffffc00f08947 */ /* 0x004fea000383ffff */
[----:B------:R-:W-:Y:S05]  /*96d0*/  BRA `(.L_x_219) ;  /* 0xffffffc000f07947 */ /* 0x000fea000383ffff */
.L_x_105:
[----:B------:R-:W-:Y:S07]  /*96e0*/  MOV R6, UR5 ;  /* 0x0000000500067c02 */ /* 0x000fee0008000f00 */
.L_x_220:
[----:B-1----:R1:W2:Y:S02]  /*96f0*/  SYNCS.PHASECHK.TRANS64.TRYWAIT P0, [R6+URZ+0x1b8], R0 ;  /* 0x0001b800060075a7 */ /* 0x0022a400080011ff */
[----:B--2---:R-:W-:Y:S05]  /*9700*/  @!P0 NANOSLEEP.SYNCS 0x989680 ;  /* 0x009896800000895d */ /* 0x004fea0003900000 */
[----:B------:R-:W2:Y:S02]  /*9710*/  @!P0 SYNCS.PHASECHK.TRANS64 P0, [R6+URZ+0x1b8], R0 ;  /* 0x0001b800060085a7 */ /* 0x000ea400080010ff */
[----:B--2---:R-:W-:Y:S05]  /*9720*/  @!P0 BRA `(.L_x_220) ;  /* 0xfffffffc00f08947 */ /* 0x004fea000383ffff */
[----:B------:R-:W-:Y:S05]  /*9730*/  BRA `(.L_x_221) ;  /* 0xffffffc4004c7947 */ /* 0x000fea000383ffff */
.L_x_107:
[----:B------:R-:W-:-:S07]  /*9740*/  MOV R0, UR4 ;  /* 0x0000000400007c02 */ /* 0x000fce0008000f00 */
.L_x_222:
[----:B-1----:R1:W2:Y:S02]  /*9750*/  SYNCS.PHASECHK.TRANS64.TRYWAIT P0, [R0+URZ], R2 ;  /* 0x00000002000075a7 */ /* 0x0022a400080011ff */
[----:B--2---:R-:W-:Y:S05]  /*9760*/  @!P0 NANOSLEEP.SYNCS 0x989680 ;  /* 0x009896800000895d */ /* 0x004fea0003900000 */
[----:B------:R-:W2:Y:S02]  /*9770*/  @!P0 SYNCS.PHASECHK.TRANS64 P0, [R0+URZ], R2 ;  /* 0x00000002000085a7 */ /* 0x000ea400080010ff */
[----:B--2---:R-:W-:Y:S05]  /*9780*/  @!P0 BRA `(.L_x_222) ;  /* 0xfffffffc00f08947 */ /* 0x004fea000383ffff */
[----:B------:R-:W-:Y:S05]  /*9790*/  BRA `(.L_x_223) ;  /* 0xffffffc400dc7947 */ /* 0x000fea000383ffff */
.L_x_108:
[----:B------:R-:W-:-:S07]  /*97a0*/  MOV R0, UR5 ;  /* 0x0000000500007c02 */ /* 0x000fce0008000f00 */
.L_x_224:
[----:B-1----:R1:W2:Y:S02]  /*97b0*/  SYNCS.PHASECHK.TRANS64.TRYWAIT P0, [R0+URZ], R2 ;  /* 0x00000002000075a7 */ /* 0x0022a400080011ff */
[----:B--2---:R-:W-:Y:S05]  /*97c0*/  @!P0 NANOSLEEP.SYNCS 0x989680 ;  /* 0x009896800000895d */ /* 0x004fea0003900000 */
[----:B------:R-:W2:Y:S02]  /*97d0*/  @!P0 SYNCS.PHASECHK.TRANS64 P0, [R0+URZ], R2 ;  /* 0x00000002000085a7 */ /* 0x000ea400080010ff */
[----:B--2---:R-:W-:Y:S05]  /*97e0*/  @!P0 BRA `(.L_x_224) ;  /* 0xfffffffc00f08947 */ /* 0x004fea000383ffff */
[----:B------:R-:W-:Y:S05]  /*97f0*/  BRA `(.L_x_225) ;  /* 0xffffffc400e87947 */ /* 0x000fea000383ffff */
.L_x_110:
[----:B--2---:R2:W4:Y:S02]  /*9800*/  SYNCS.PHASECHK.TRANS64.TRYWAIT P0, [R0+URZ+0x1e0], R2 ;  /* 0x0001e002000075a7 */ /* 0x00452400080011ff */
[----:B----4-:R-:W-:Y:S05]  /*9810*/  @!P0 NANOSLEEP.SYNCS 0x989680 ;  /* 0x009896800000895d */ /* 0x010fea0003900000 */
[----:B------:R-:W4:Y:S02]  /*9820*/  @!P0 SYNCS.PHASECHK.TRANS64 P0, [R0+URZ+0x1e0], R2 ;  /* 0x0001e002000085a7 */ /* 0x000f2400080010ff */
[----:B----4-:R-:W-:Y:S05]  /*9830*/  @!P0 BRA `(.L_x_110) ;  /* 0xfffffffc00f08947 */ /* 0x010fea000383ffff */
[----:B------:R-:W-:Y:S05]  /*9840*/  BRA `(.L_x_226) ;  /* 0xffffffc800d07947 */ /* 0x000fea000383ffff */
.L_x_120:
[----:B-1----:R1:W2:Y:S02]  /*9850*/  SYNCS.PHASECHK.TRANS64.TRYWAIT P0, [R2+URZ+0x1a0], R4 ;  /* 0x0001a004020075a7 */ /* 0x0022a400080011ff */
[----:B--2---:R-:W-:Y:S05]  /*9860*/  @!P0 NANOSLEEP.SYNCS 0x989680 ;  /* 0x009896800000895d */ /* 0x004fea0003900000 */
[----:B------:R-:W2:Y:S02]  /*9870*/  @!P0 SYNCS.PHASECHK.TRANS64 P0, [R2+URZ+0x1a0], R4 ;  /* 0x0001a004020085a7 */ /* 0x000ea400080010ff */
[----:B--2---:R-:W-:Y:S05]  /*9880*/  @!P0 BRA `(.L_x_120) ;  /* 0xfffffffc00f08947 */ /* 0x004fea000383ffff */
[----:B------:R-:W-:Y:S05]  /*9890*/  BRA `(.L_x_119) ;  /* 0xffffffd800247947 */ /* 0x000fea000383ffff */
.L_x_122:
[----:B-1----:R1:W3:Y:S02]  /*98a0*/  SYNCS.PHASECHK.TRANS64.TRYWAIT P1, [R27+URZ+0x200], R3 ;  /* 0x000200031b0075a7 */ /* 0x0022e400080211ff */
[----:B---3--:R-:W-:Y:S05]  /*98b0*/  @!P1 NANOSLEEP.SYNCS 0x989680 ;  /* 0x009896800000995d */ /* 0x008fea0003900000 */
[----:B------:R-:W3:Y:S02]  /*98c0*/  @!P1 SYNCS.PHASECHK.TRANS64 P1, [R27+URZ+0x200], R3 ;  /* 0x000200031b0095a7 */ /* 0x000ee400080210ff */
[----:B---3--:R-:W-:Y:S05]  /*98d0*/  @!P1 BRA `(.L_x_122) ;  /* 0xfffffffc00f09947 */ /* 0x008fea000383ffff */
[----:B------:R-:W-:Y:S05]  /*98e0*/  BRA `(.L_x_121) ;  /* 0xffffffd800747947 */ /* 0x000fea000383ffff */
.L_x_133:
[----:B-1----:R1:W2:Y:S02]  /*98f0*/  SYNCS.PHASECHK.TRANS64.TRYWAIT P0, [R2+URZ+0x1a0], R64 ;  /* 0x0001a040020075a7 */ /* 0x0022a400080011ff */
[----:B--2---:R-:W-:Y:S05]  /*9900*/  @!P0 NANOSLEEP.SYNCS 0x989680 ;  /* 0x009896800000895d */ /* 0x004fea0003900000 */
[----:B------:R-:W2:Y:S02]  /*9910*/  @!P0 SYNCS.PHASECHK.TRANS64 P0, [R2+URZ+0x1a0], R64 ;  /* 0x0001a040020085a7 */ /* 0x000ea400080010ff */
[----:B--2---:R-:W-:Y:S05]  /*9920*/  @!P0 BRA `(.L_x_133) ;  /* 0xfffffffc00f08947 */ /* 0x004fea000383ffff */
[----:B------:R-:W-:Y:S05]  /*9930*/  BRA `(.L_x_132) ;  /* 0xffffffe000887947 */ /* 0x000fea000383ffff */
        .weak           $__internal_0_$__cuda_sm10x_tcgen05_guardrail_trap_col_being_dealloced_not_returned_by_alloc
        .type           $__internal_0_$__cuda_sm10x_tcgen05_guardrail_trap_col_being_dealloced_not_returned_by_alloc,@function
        .size           $__internal_0_$__cuda_sm10x_tcgen05_guardrail_trap_col_being_dealloced_not_returned_by_alloc,($__internal_1_$__cuda_sm10x_tcgen05_guardrail_trap_phase_invalid_during_alloc - $__internal_0_$__cuda_sm10x_tcgen05_guardrail_trap_col_being_dealloced_not_returned_by_alloc)
$__internal_0_$__cuda_sm10x_tcgen05_guardrail_trap_col_being_dealloced_not_returned_by_alloc:
[----:B------:R-:W-:Y:S05]  /*9940*/  BPT.TRAP 0x1 ;  /* 0x000000040000795c */ /* 0x000fea0000300000 */
[----:B------:R-:W-:-:S04]  /*9950*/  HFMA2 R3, -RZ, RZ, 0, 0 ;  /* 0x00000000ff037431 */ /* 0x000fc800000001ff */
[----:B------:R-:W-:Y:S05]  /*9960*/  RET.REL.NODEC R2 `(_ZN7cutlass13device_kernelINS_4gemm6kernel13GemmUniversalIN4cute5tupleIJiiiiEEENS1_10collective13CollectiveMmaINS1_35MainloopSm100TmaUmmaWarpSpecializedILi26ELi2ELi4ENS5_IJNS4_1CILi4EEESB_NSA_ILi1EEEEEEEENS5_IJNSA_ILi64EEESF_NSA_ILi32EEEEEENS_6half_tENS5_IJlSC_lEEESI_SJ_NS4_8TiledMMAINS4_8MMA_AtomIJNS4_20SM100_MMA_F16BF16_SSISI_SI_fLi64ELi64ELNS4_4UMMA5MajorE0ELSO_0ELNSN_7ScaleInE0ELSP_0EEEEEENS4_6LayoutINS5_IJSC_SC_SC_EEENS5_IJNSA_ILi0EEESU_SU_EEEEENS5_IJNS4_10UnderscoreESX_SX_EEEEENS4_23SM90_TMA_LOAD_MULTICASTENS4_14ComposedLayoutINS4_7SwizzleILi2ELi4ELi3EEENS4_18smem_ptr_flag_bitsILi16EEENSS_INS5_IJNSA_ILi8EEESG_EEENS5_IJSG_SC_EEEEEEEvNS4_8identityES10_S1A_vS1B_EENS_8epilogue10collective18CollectiveEpilogueINS1D_23Sm100TmaWarpSpecializedILi3ELi2ELi16ELb1ELb0EEEJSH_NS5_IJNSS_ISF_SC_EENSS_ISG_SC_EEEEESI_SJ_SI_SJ_NS1D_6fusion15FusionCallbacksIS1H_NS1L_17LinearCombinationISI_fSI_fLNS_15FloatRoundStyleE2EEESH_S1K_JEEENS4_5SM1004TMEM4LOAD26SM100_TMEM_LOAD_16dp256b4xENS4_13SM90_TMA_LOADES1A_NS4_17SM75_U32x4_LDSM_NENS4_14SM90_TMA_STOREES1A_NS4_17SM90_U32x4_STSM_NENS4_39AutoVectorizingCopyWithAssumedAlignmentILi128EEEEEEvvEEEEvNT_6ParamsE) ;  /* 0xffffff6402a47950 */ /* 0x000fea0003c3ffff */
        .weak           $__internal_1_$__cuda_sm10x_tcgen05_guardrail_trap_phase_invalid_during_alloc
        .type           $__internal_1_$__cuda_sm10x_tcgen05_guardrail_trap_phase_invalid_during_alloc,@function
        .size           $__internal_1_$__cuda_sm10x_tcgen05_guardrail_trap_phase_invalid_during_alloc,($__internal_2_$__cuda_sm10x_tcgen05_guardrail_trap_unallocated_columns_being_dealloced - $__internal_1_$__cuda_sm10x_tcgen05_guardrail_trap_phase_invalid_during_alloc)
$__internal_1_$__cuda_sm10x_tcgen05_guardrail_trap_phase_invalid_during_alloc:
[----:B------:R-:W-:Y:S05]  /*9970*/  BPT.TRAP 0x1 ;  /* 0x000000040000795c */ /* 0x000fea0000300000 */
[----:B------:R-:W-:-:S04]  /*9980*/  MOV R5, 0x0 ;  /* 0x0000000000057802 */ /* 0x000fc80000000f00 */
[----:B------:R-:W-:Y:S05]  /*9990*/  RET.REL.NODEC R4 `(_ZN7cutlass13device_kernelINS_4gemm6kernel13GemmUniversalIN4cute5tupleIJiiiiEEENS1_10collective13CollectiveMmaINS1_35MainloopSm100TmaUmmaWarpSpecializedILi26ELi2ELi4ENS5_IJNS4_1CILi4EEESB_NSA_ILi1EEEEEEEENS5_IJNSA_ILi64EEESF_NSA_ILi32EEEEEENS_6half_tENS5_IJlSC_lEEESI_SJ_NS4_8TiledMMAINS4_8MMA_AtomIJNS4_20SM100_MMA_F16BF16_SSISI_SI_fLi64ELi64ELNS4_4UMMA5MajorE0ELSO_0ELNSN_7ScaleInE0ELSP_0EEEEEENS4_6LayoutINS5_IJSC_SC_SC_EEENS5_IJNSA_ILi0EEESU_SU_EEEEENS5_IJNS4_10UnderscoreESX_SX_EEEEENS4_23SM90_TMA_LOAD_MULTICASTENS4_14ComposedLayoutINS4_7SwizzleILi2ELi4ELi3EEENS4_18smem_ptr_flag_bitsILi16EEENSS_INS5_IJNSA_ILi8EEESG_EEENS5_IJSG_SC_EEEEEEEvNS4_8identityES10_S1A_vS1B_EENS_8epilogue10collective18CollectiveEpilogueINS1D_23Sm100TmaWarpSpecializedILi3ELi2ELi16ELb1ELb0EEEJSH_NS5_IJNSS_ISF_SC_EENSS_ISG_SC_EEEEESI_SJ_SI_SJ_NS1D_6fusion15FusionCallbacksIS1H_NS1L_17LinearCombinationISI_fSI_fLNS_15FloatRoundStyleE2EEESH_S1K_JEEENS4_5SM1004TMEM4LOAD26SM100_TMEM_LOAD_16dp256b4xENS4_13SM90_TMA_LOADES1A_NS4_17SM75_U32x4_LDSM_NENS4_14SM90_TMA_STOREES1A_NS4_17SM90_U32x4_STSM_NENS4_39AutoVectorizingCopyWithAssumedAlignmentILi128EEEEEEvvEEEEvNT_6ParamsE) ;  /* 0xffffff6404987950 */ /* 0x000fea0003c3ffff */
        .weak           $__internal_2_$__cuda_sm10x_tcgen05_guardrail_trap_unallocated_columns_being_dealloced
        .type           $__internal_2_$__cuda_sm10x_tcgen05_guardrail_trap_unallocated_columns_being_dealloced,@function
        .size           $__internal_2_$__cuda_sm10x_tcgen05_guardrail_trap_unallocated_columns_being_dealloced,(.L_x_228 - $__internal_2_$__cuda_sm10x_tcgen05_guardrail_trap_unallocated_columns_being_dealloced)
$__internal_2_$__cuda_sm10x_tcgen05_guardrail_trap_unallocated_columns_being_dealloced:
[----:B------:R-:W-:Y:S05]  /*99a0*/  BPT.TRAP 0x1 ;  /* 0x000000040000795c */ /* 0x000fea0000300000 */
[----:B------:R-:W-:-:S04]  /*99b0*/  HFMA2 R3, -RZ, RZ, 0, 0 ;  /* 0x00000000ff037431 */ /* 0x000fc800000001ff */
[----:B------:R-:W-:Y:S05]  /*99c0*/  RET.REL.NODEC R2 `(_ZN7cutlass13device_kernelINS_4gemm6kernel13GemmUniversalIN4cute5tupleIJiiiiEEENS1_10collective13CollectiveMmaINS1_35MainloopSm100TmaUmmaWarpSpecializedILi26ELi2ELi4ENS5_IJNS4_1CILi4EEESB_NSA_ILi1EEEEEEEENS5_IJNSA_ILi64EEESF_NSA_ILi32EEEEEENS_6half_tENS5_IJlSC_lEEESI_SJ_NS4_8TiledMMAINS4_8MMA_AtomIJNS4_20SM100_MMA_F16BF16_SSISI_SI_fLi64ELi64ELNS4_4UMMA5MajorE0ELSO_0ELNSN_7ScaleInE0ELSP_0EEEEEENS4_6LayoutINS5_IJSC_SC_SC_EEENS5_IJNSA_ILi0EEESU_SU_EEEEENS5_IJNS4_10UnderscoreESX_SX_EEEEENS4_23SM90_TMA_LOAD_MULTICASTENS4_14ComposedLayoutINS4_7SwizzleILi2ELi4ELi3EEENS4_18smem_ptr_flag_bitsILi16EEENSS_INS5_IJNSA_ILi8EEESG_EEENS5_IJSG_SC_EEEEEEEvNS4_8identityES10_S1A_vS1B_EENS_8epilogue10collective18CollectiveEpilogueINS1D_23Sm100TmaWarpSpecializedILi3ELi2ELi16ELb1ELb0EEEJSH_NS5_IJNSS_ISF_SC_EENSS_ISG_SC_EEEEESI_SJ_SI_SJ_NS1D_6fusion15FusionCallbacksIS1H_NS1L_17LinearCombinationISI_fSI_fLNS_15FloatRoundStyleE2EEESH_S1K_JEEENS4_5SM1004TMEM4LOAD26SM100_TMEM_LOAD_16dp256b4xENS4_13SM90_TMA_LOADES1A_NS4_17SM75_U32x4_LDSM_NENS4_14SM90_TMA_STOREES1A_NS4_17SM90_U32x4_STSM_NENS4_39AutoVectorizingCopyWithAssumedAlignmentILi128EEEEEEvvEEEEvNT_6ParamsE) ;  /* 0xffffff64028c7950 */ /* 0x000fea0003c3ffff */
.L_x_227:
[----:B------:R-:W-:-:S00]  /*99d0*/  BRA `(.L_x_227) ;  /* 0xfffffffc00fc7947 */ /* 0x000fc0000383ffff */
[----:B------:R-:W-:-:S00]  /*99e0*/  NOP ;  /* 0x0000000000007918 */ /* 0x000fc00000000000 */
        /* <DEDUP_REMOVED lines=9> */
.L_x_228:


//--------------------- .nv.global.init           --------------------------
	.section	.nv.global.init,"aw",@progbits
.nv.global.init:
	.type		$str$27,@object
	.size		$str$27,($str$28 - $str$27)
$str$27:
        /*0000*/ 	.byte	0x28, 0x61, 0x64, 0x64, 0x72, 0x65, 0x73, 0x73, 0x20, 0x26, 0x20, 0x6d, 0x61, 0x73, 0x6b, 0x29
        /*0010*/ 	.byte	0x20, 0x3d, 0x3d, 0x20, 0x30, 0x00
	.type		$str$28,@object
	.size		$str$28,($str$26 - $str$28)
$str$28:
        /*0016*/ 	.byte	0x2f, 0x74, 0x6d, 0x70, 0x2f, 0x63, 0x75, 0x74, 0x6c, 0x61, 0x73, 0x73, 0x5f, 0x73, 0x77, 0x65
        /*0026*/ 	.byte	0x65, 0x70, 0x5f, 0x73, 0x72, 0x63, 0x2f, 0x69, 0x6e, 0x63, 0x6c, 0x75, 0x64, 0x65, 0x2f, 0x63
        /*0036*/ 	.byte	0x75, 0x74, 0x65, 0x2f, 0x70, 0x6f, 0x69, 0x6e, 0x74, 0x65, 0x72, 0x5f, 0x66, 0x6c, 0x61, 0x67
        /*0046*/ 	.byte	0x67, 0x65, 0x64, 0x2e, 0x68, 0x70, 0x70, 0x00
	.type		$str$26,@object
	.size		$str$26,($str$25 - $str$26)
$str$26:
        /*004e*/ 	.byte	0x2f, 0x74, 0x6d, 0x70, 0x2f, 0x63, 0x75, 0x74, 0x6c, 0x61, 0x73, 0x73, 0x5f, 0x73, 0x77, 0x65
        /*005e*/ 	.byte	0x65, 0x70, 0x5f, 0x73, 0x72, 0x63, 0x2f, 0x69, 0x6e, 0x63, 0x6c, 0x75, 0x64, 0x65, 0x2f, 0x63
        /*006e*/ 	.byte	0x75, 0x74, 0x65, 0x2f, 0x61, 0x74, 0x6f, 0x6d, 0x2f, 0x63, 0x6f, 0x70, 0x79, 0x5f, 0x74, 0x72
        /*007e*/ 	.byte	0x61, 0x69, 0x74, 0x73, 0x5f, 0x73, 0x6d, 0x31, 0x30, 0x30, 0x2e, 0x68, 0x70, 0x70, 0x00
	.type		$str$25,@object
	.size		$str$25,(__unnamed_1 - $str$25)
$str$25:
        /*008d*/ 	.byte	0x28, 0x28, 0x75, 0x69, 0x6e, 0x74, 0x33, 0x32, 0x5f, 0x74, 0x28, 0x74, 0x68, 0x72, 0x65, 0x61
        /*009d*/ 	.byte	0x64, 0x49, 0x64, 0x78, 0x2e, 0x78, 0x29, 0x20, 0x2f, 0x20, 0x33, 0x32, 0x29, 0x20, 0x25, 0x20
        /*00ad*/ 	.byte	0x34, 0x29, 0x20, 0x3d, 0x3d, 0x20, 0x28, 0x28, 0x28, 0x74, 0x6d, 0x65, 0x6d, 0x5f, 0x61, 0x64
        /*00bd*/ 	.byte	0x64, 0x72, 0x20, 0x3e, 0x3e, 0x20, 0x31, 0x36, 0x29, 0x20, 0x2f, 0x20, 0x33, 0x32, 0x29, 0x20
        /*00cd*/ 	.byte	0x25, 0x20, 0x34, 0x29, 0x00
	.type		__unnamed_1,@object
	.size		__unnamed_1,(__unnamed_2 - __unnamed_1)
__unnamed_1:
        /*00d2*/ 	.byte	0x61, 0x75, 0x74, 0x6f, 0x20, 0x63, 0x75, 0x74, 0x65, 0x3a, 0x3a, 0x61, 0x73, 0x5f, 0x70, 0x6f
        /* <DEDUP_REMOVED lines=24> */
        /*0262*/ 	.byte	0x3e, 0x3e, 0x3e, 0x5d, 0x00
	.type		__unnamed_2,@object
	.size		__unnamed_2,(.L_2 - __unnamed_2)
__unnamed_2:
        /* <DEDUP_REMOVED lines=46> */
.L_2:


//--------------------- .nv.shared._ZN7cutlass13device_kernelINS_4gemm6kernel13GemmUniversalIN4cute5tupleIJiiiiEEENS1_10collective13CollectiveMmaINS1_35MainloopSm100TmaUmmaWarpSpecializedILi26ELi2ELi4ENS5_IJNS4_1CILi4EEESB_NSA_ILi1EEEEEEEENS5_IJNSA_ILi64EEESF_NSA_ILi32EEEEEENS_6half_tENS5_IJlSC_lEEESI_SJ_NS4_8TiledMMAINS4_8MMA_AtomIJNS4_20SM100_MMA_F16BF16_SSISI_SI_fLi64ELi64ELNS4_4UMMA5MajorE0ELSO_0ELNSN_7ScaleInE0ELSP_0EEEEEENS4_6LayoutINS5_IJSC_SC_SC_EEENS5_IJNSA_ILi0EEESU_SU_EEEEENS5_IJNS4_10UnderscoreESX_SX_EEEEENS4_23SM90_TMA_LOAD_MULTICASTENS4_14ComposedLayoutINS4_7SwizzleILi2ELi4ELi3EEENS4_18smem_ptr_flag_bitsILi16EEENSS_INS5_IJNSA_ILi8EEESG_EEENS5_IJSG_SC_EEEEEEEvNS4_8identityES10_S1A_vS1B_EENS_8epilogue10collective18CollectiveEpilogueINS1D_23Sm100TmaWarpSpecializedILi3ELi2ELi16ELb1ELb0EEEJSH_NS5_IJNSS_ISF_SC_EENSS_ISG_SC_EEEEESI_SJ_SI_SJ_NS1D_6fusion15FusionCallbacksIS1H_NS1L_17LinearCombinationISI_fSI_fLNS_15FloatRoundStyleE2EEESH_S1K_JEEENS4_5SM1004TMEM4LOAD26SM100_TMEM_LOAD_16dp256b4xENS4_13SM90_TMA_LOADES1A_NS4_17SM75_U32x4_LDSM_NENS4_14SM90_TMA_STOREES1A_NS4_17SM90_U32x4_STSM_NENS4_39AutoVectorizingCopyWithAssumedAlignmentILi128EEEEEEvvEEEEvNT_6ParamsE --------------------------
	.section	.nv.shared._ZN7cutlass13device_kernelINS_4gemm6kernel13GemmUniversalIN4cute5tupleIJiiiiEEENS1_10collective13CollectiveMmaINS1_35MainloopSm100TmaUmmaWarpSpecializedILi26ELi2ELi4ENS5_IJNS4_1CILi4EEESB_NSA_ILi1EEEEEEEENS5_IJNSA_ILi64EEESF_NSA_ILi32EEEEEENS_6half_tENS5_IJlSC_lEEESI_SJ_NS4_8TiledMMAINS4_8MMA_AtomIJNS4_20SM100_MMA_F16BF16_SSISI_SI_fLi64ELi64ELNS4_4UMMA5MajorE0ELSO_0ELNSN_7ScaleInE0ELSP_0EEEEEENS4_6LayoutINS5_IJSC_SC_SC_EEENS5_IJNSA_ILi0EEESU_SU_EEEEENS5_IJNS4_10UnderscoreESX_SX_EEEEENS4_23SM90_TMA_LOAD_MULTICASTENS4_14ComposedLayoutINS4_7SwizzleILi2ELi4ELi3EEENS4_18smem_ptr_flag_bitsILi16EEENSS_INS5_IJNSA_ILi8EEESG_EEENS5_IJSG_SC_EEEEEEEvNS4_8identityES10_S1A_vS1B_EENS_8epilogue10collective18CollectiveEpilogueINS1D_23Sm100TmaWarpSpecializedILi3ELi2ELi16ELb1ELb0EEEJSH_NS5_IJNSS_ISF_SC_EENSS_ISG_SC_EEEEESI_SJ_SI_SJ_NS1D_6fusion15FusionCallbacksIS1H_NS1L_17LinearCombinationISI_fSI_fLNS_15FloatRoundStyleE2EEESH_S1K_JEEENS4_5SM1004TMEM4LOAD26SM100_TMEM_LOAD_16dp256b4xENS4_13SM90_TMA_LOADES1A_NS4_17SM75_U32x4_LDSM_NENS4_14SM90_TMA_STOREES1A_NS4_17SM90_U32x4_STSM_NENS4_39AutoVectorizingCopyWithAssumedAlignmentILi128EEEEEEvvEEEEvNT_6ParamsE,"aw",@nobits
	.sectionflags	@""
	.align	16
	.zero		1024


//--------------------- .nv.shared.reserved.0     --------------------------
	.section	.nv.shared.reserved.0,"aw",@nobits
	.weak		__nv_reservedSMEM_offset_0_alias
	.size		__nv_reservedSMEM_offset_0_alias, 0, 64
	.other		__nv_reservedSMEM_offset_0_alias,@"STO_CUDA_RESERVED_SHARED STV_DEFAULT"
__nv_reservedSMEM_offset_0_alias:
	.zero		0
.nv.shared.reserved.0:
	.zero		64
	.weak		__nv_reservedSMEM_tcgen05_partition
	.type		__nv_reservedSMEM_tcgen05_partition,@object
	.size		__nv_reservedSMEM_tcgen05_partition,(.L_0 - __nv_reservedSMEM_tcgen05_partition)
__nv_reservedSMEM_tcgen05_partition:
	.zero		32
.L_0:


//--------------------- .nv.global                --------------------------
	.section	.nv.global,"aw",@nobits
.nv.global:
	.type		_ZN40_INTERNAL_82fe04cd_4_k_cu_4d6cf7b8_261714cute1_E,@object
	.size		_ZN40_INTERNAL_82fe04cd_4_k_cu_4d6cf7b8_261714cute1_E,(_ZN40_INTERNAL_82fe04cd_4_k_cu_4d6cf7b8_261714cuda3std3__45__cpo6cbeginE - _ZN40_INTERNAL_82fe04cd_4_k_cu_4d6cf7b8_261714cute1_E)
_ZN40_INTERNAL_82fe04cd_4_k_cu_4d6cf7b8_261714cute1_E:
	.zero		1
	.type		_ZN40_INTERNAL_82fe04cd_4_k_cu_4d6cf7b8_261714cuda3std3__45__cpo6cbeginE,@object
	.size		_ZN40_INTERNAL_82fe04cd_4_k_cu_4d6cf7b8_261714cuda3std3__45__cpo6cbeginE,(_ZN40_INTERNAL_82fe04cd_4_k_cu_4d6cf7b8_261714cuda3std3__48in_placeE - _ZN40_INTERNAL_82fe04cd_4_k_cu_4d6cf7b8_261714cuda3std3__45__cpo6cbeginE)
_ZN40_INTERNAL_82fe04cd_4_k_cu_4d6cf7b8_261714cuda3std3__45__cpo6cbeginE:
	.zero		1
	.type		_ZN40_INTERNAL_82fe04cd_4_k_cu_4d6cf7b8_261714cuda3std3__48in_placeE,@object
	.size		_ZN40_INTERNAL_82fe04cd_4_k_cu_4d6cf7b8_261714cuda3std3__48in_placeE,(_ZN40_INTERNAL_82fe04cd_4_k_cu_4d6cf7b8_261714cuda3std6ranges3__45__cpo9iter_moveE - _ZN40_INTERNAL_82fe04cd_4_k_cu_4d6cf7b8_261714cuda3std3__48in_placeE)
_ZN40_INTERNAL_82fe04cd_4_k_cu_4d6cf7b8_261714cuda3std3__48in_placeE:
	.zero		1
	.type		_ZN40_INTERNAL_82fe04cd_4_k_cu_4d6cf7b8_261714cuda3std6ranges3__45__cpo9iter_moveE,@object
	.size		_ZN40_INTERNAL_82fe04cd_4_k_cu_4d6cf7b8_261714cuda3std6ranges3__45__cpo9iter_moveE,(_ZN40_INTERNAL_82fe04cd_4_k_cu_4d6cf7b8_261714cuda3std3__45__cpo5beginE - _ZN40_INTERNAL_82fe04cd_4_k_cu_4d6cf7b8_261714cuda3std6ranges3__45__cpo9iter_moveE)
_ZN40_INTERNAL_82fe04cd_4_k_cu_4d6cf7b8_261714cuda3std6ranges3__45__cpo9iter_moveE:
	.zero		1
	.type		_ZN40_INTERNAL_82fe04cd_4_k_cu_4d6cf7b8_261714cuda3std3__45__cpo5beginE,@object
	.size		_ZN40_INTERNAL_82fe04cd_4_k_cu_4d6cf7b8_261714cuda3std3__45__cpo5beginE,(_ZN40_INTERNAL_82fe04cd_4_k_cu_4d6cf7b8_261714cuda3std3__442_GLOBAL__N__82fe04cd_4_k_cu_4d6cf7b8_261716ignoreE - _ZN40_INTERNAL_82fe04cd_4_k_cu_4d6cf7b8_261714cuda3std3__45__cpo5beginE)
_ZN40_INTERNAL_82fe04cd_4_k_cu_4d6cf7b8_261714cuda3std3__45__cpo5beginE:
	.zero		1
	.type		_ZN40_INTERNAL_82fe04cd_4_k_cu_4d6cf7b8_261714cuda3std3__442_GLOBAL__N__82fe04cd_4_k_cu_4d6cf7b8_261716ignoreE,@object
	.size		_ZN40_INTERNAL_82fe04cd_4_k_cu_4d6cf7b8_261714cuda3std3__442_GLOBAL__N__82fe04cd_4_k_cu_4d6cf7b8_261716ignoreE,(_ZN40_INTERNAL_82fe04cd_4_k_cu_4d6cf7b8_261714cute7productE - _ZN40_INTERNAL_82fe04cd_4_k_cu_4d6cf7b8_261714cuda3std3__442_GLOBAL__N__82fe04cd_4_k_cu_4d6cf7b8_261716ignoreE)
_ZN40_INTERNAL_82fe04cd_4_k_cu_4d6cf7b8_261714cuda3std3__442_GLOBAL__N__82fe04cd_4_k_cu_4d6cf7b8_261716ignoreE:
	.zero		1
	.type		_ZN40_INTERNAL_82fe04cd_4_k_cu_4d6cf7b8_261714cute7productE,@object
	.size		_ZN40_INTERNAL_82fe04cd_4_k_cu_4d6cf7b8_261714cute7productE,(_ZN40_INTERNAL_82fe04cd_4_k_cu_4d6cf7b8_261714cuda3std3__45__cpo3endE - _ZN40_INTERNAL_82fe04cd_4_k_cu_4d6cf7b8_261714cute7productE)
_ZN40_INTERNAL_82fe04cd_4_k_cu_4d6cf7b8_261714cute7productE:
	.zero		1
	.type		_ZN40_INTERNAL_82fe04cd_4_k_cu_4d6cf7b8_261714cuda3std3__45__cpo3endE,@object
	.size		_ZN40_INTERNAL_82fe04cd_4_k_cu_4d6cf7b8_261714cuda3std3__45__cpo3endE,(_ZN40_INTERNAL_82fe04cd_4_k_cu_4d6cf7b8_261714cuda3std3__419piecewise_constructE - _ZN40_INTERNAL_82fe04cd_4_k_cu_4d6cf7b8_261714cuda3std3__45__cpo3endE)
_ZN40_INTERNAL_82fe04cd_4_k_cu_4d6cf7b8_261714cuda3std3__45__cpo3endE:
	.zero		1
	.type		_ZN40_INTERNAL_82fe04cd_4_k_cu_4d6cf7b8_261714cuda3std3__419piecewise_constructE,@object
	.size		_ZN40_INTERNAL_82fe04cd_4_k_cu_4d6cf7b8_261714cuda3std3__419piecewise_constructE,(_ZN40_INTERNAL_82fe04cd_4_k_cu_4d6cf7b8_261714cuda3std3__45__cpo4cendE - _ZN40_INTERNAL_82fe04cd_4_k_cu_4d6cf7b8_261714cuda3std3__419piecewise_constructE)
_ZN40_INTERNAL_82fe04cd_4_k_cu_4d6cf7b8_261714cuda3std3__419piecewise_constructE:
	.zero		1
	.type		_ZN40_INTERNAL_82fe04cd_4_k_cu_4d6cf7b8_261714cuda3std3__45__cpo4cendE,@object
	.size		_ZN40_INTERNAL_82fe04cd_4_k_cu_4d6cf7b8_261714cuda3std3__45__cpo4cendE,(_ZN40_INTERNAL_82fe04cd_4_k_cu_4d6cf7b8_261714cuda3std6ranges3__45__cpo4swapE - _ZN40_INTERNAL_82fe04cd_4_k_cu_4d6cf7b8_261714cuda3std3__45__cpo4cendE)
_ZN40_INTERNAL_82fe04cd_4_k_cu_4d6cf7b8_261714cuda3std3__45__cpo4cendE:
	.zero		1
	.type		_ZN40_INTERNAL_82fe04cd_4_k_cu_4d6cf7b8_261714cuda3std6ranges3__45__cpo4swapE,@object
	.size		_ZN40_INTERNAL_82fe04cd_4_k_cu_4d6cf7b8_261714cuda3std6ranges3__45__cpo4swapE,(.L_10 - _ZN40_INTERNAL_82fe04cd_4_k_cu_4d6cf7b8_261714cuda3std6ranges3__45__cpo4swapE)
_ZN40_INTERNAL_82fe04cd_4_k_cu_4d6cf7b8_261714cuda3std6ranges3__45__cpo4swapE:
	.zero		1
.L_10:


//--------------------- .nv.constant0._ZN7cutlass13device_kernelINS_4gemm6kernel13GemmUniversalIN4cute5tupleIJiiiiEEENS1_10collective13CollectiveMmaINS1_35MainloopSm100TmaUmmaWarpSpecializedILi26ELi2ELi4ENS5_IJNS4_1CILi4EEESB_NSA_ILi1EEEEEEEENS5_IJNSA_ILi64EEESF_NSA_ILi32EEEEEENS_6half_tENS5_IJlSC_lEEESI_SJ_NS4_8TiledMMAINS4_8MMA_AtomIJNS4_20SM100_MMA_F16BF16_SSISI_SI_fLi64ELi64ELNS4_4UMMA5MajorE0ELSO_0ELNSN_7ScaleInE0ELSP_0EEEEEENS4_6LayoutINS5_IJSC_SC_SC_EEENS5_IJNSA_ILi0EEESU_SU_EEEEENS5_IJNS4_10UnderscoreESX_SX_EEEEENS4_23SM90_TMA_LOAD_MULTICASTENS4_14ComposedLayoutINS4_7SwizzleILi2ELi4ELi3EEENS4_18smem_ptr_flag_bitsILi16EEENSS_INS5_IJNSA_ILi8EEESG_EEENS5_IJSG_SC_EEEEEEEvNS4_8identityES10_S1A_vS1B_EENS_8epilogue10collective18CollectiveEpilogueINS1D_23Sm100TmaWarpSpecializedILi3ELi2ELi16ELb1ELb0EEEJSH_NS5_IJNSS_ISF_SC_EENSS_ISG_SC_EEEEESI_SJ_SI_SJ_NS1D_6fusion15FusionCallbacksIS1H_NS1L_17LinearCombinationISI_fSI_fLNS_15FloatRoundStyleE2EEESH_S1K_JEEENS4_5SM1004TMEM4LOAD26SM100_TMEM_LOAD_16dp256b4xENS4_13SM90_TMA_LOADES1A_NS4_17SM75_U32x4_LDSM_NENS4_14SM90_TMA_STOREES1A_NS4_17SM90_U32x4_STSM_NENS4_39AutoVectorizingCopyWithAssumedAlignmentILi128EEEEEEvvEEEEvNT_6ParamsE --------------------------
	.section	.nv.constant0._ZN7cutlass13device_kernelINS_4gemm6kernel13GemmUniversalIN4cute5tupleIJiiiiEEENS1_10collective13CollectiveMmaINS1_35MainloopSm100TmaUmmaWarpSpecializedILi26ELi2ELi4ENS5_IJNS4_1CILi4EEESB_NSA_ILi1EEEEEEEENS5_IJNSA_ILi64EEESF_NSA_ILi32EEEEEENS_6half_tENS5_IJlSC_lEEESI_SJ_NS4_8TiledMMAINS4_8MMA_AtomIJNS4_20SM100_MMA_F16BF16_SSISI_SI_fLi64ELi64ELNS4_4UMMA5MajorE0ELSO_0ELNSN_7ScaleInE0ELSP_0EEEEEENS4_6LayoutINS5_IJSC_SC_SC_EEENS5_IJNSA_ILi0EEESU_SU_EEEEENS5_IJNS4_10UnderscoreESX_SX_EEEEENS4_23SM90_TMA_LOAD_MULTICASTENS4_14ComposedLayoutINS4_7SwizzleILi2ELi4ELi3EEENS4_18smem_ptr_flag_bitsILi16EEENSS_INS5_IJNSA_ILi8EEESG_EEENS5_IJSG_SC_EEEEEEEvNS4_8identityES10_S1A_vS1B_EENS_8epilogue10collective18CollectiveEpilogueINS1D_23Sm100TmaWarpSpecializedILi3ELi2ELi16ELb1ELb0EEEJSH_NS5_IJNSS_ISF_SC_EENSS_ISG_SC_EEEEESI_SJ_SI_SJ_NS1D_6fusion15FusionCallbacksIS1H_NS1L_17LinearCombinationISI_fSI_fLNS_15FloatRoundStyleE2EEESH_S1K_JEEENS4_5SM1004TMEM4LOAD26SM100_TMEM_LOAD_16dp256b4xENS4_13SM90_TMA_LOADES1A_NS4_17SM75_U32x4_LDSM_NENS4_14SM90_TMA_STOREES1A_NS4_17SM90_U32x4_STSM_NENS4_39AutoVectorizingCopyWithAssumedAlignmentILi128EEEEEEvvEEEEvNT_6ParamsE,"a",@progbits
	.sectionflags	@""
	.align	4
.nv.constant0._ZN7cutlass13device_kernelINS_4gemm6kernel13GemmUniversalIN4cute5tupleIJiiiiEEENS1_10collective13CollectiveMmaINS1_35MainloopSm100TmaUmmaWarpSpecializedILi26ELi2ELi4ENS5_IJNS4_1CILi4EEESB_NSA_ILi1EEEEEEEENS5_IJNSA_ILi64EEESF_NSA_ILi32EEEEEENS_6half_tENS5_IJlSC_lEEESI_SJ_NS4_8TiledMMAINS4_8MMA_AtomIJNS4_20SM100_MMA_F16BF16_SSISI_SI_fLi64ELi64ELNS4_4UMMA5MajorE0ELSO_0ELNSN_7ScaleInE0ELSP_0EEEEEENS4_6LayoutINS5_IJSC_SC_SC_EEENS5_IJNSA_ILi0EEESU_SU_EEEEENS5_IJNS4_10UnderscoreESX_SX_EEEEENS4_23SM90_TMA_LOAD_MULTICASTENS4_14ComposedLayoutINS4_7SwizzleILi2ELi4ELi3EEENS4_18smem_ptr_flag_bitsILi16EEENSS_INS5_IJNSA_ILi8EEESG_EEENS5_IJSG_SC_EEEEEEEvNS4_8identityES10_S1A_vS1B_EENS_8epilogue10collective18CollectiveEpilogueINS1D_23Sm100TmaWarpSpecializedILi3ELi2ELi16ELb1ELb0EEEJSH_NS5_IJNSS_ISF_SC_EENSS_ISG_SC_EEEEESI_SJ_SI_SJ_NS1D_6fusion15FusionCallbacksIS1H_NS1L_17LinearCombinationISI_fSI_fLNS_15FloatRoundStyleE2EEESH_S1K_JEEENS4_5SM1004TMEM4LOAD26SM100_TMEM_LOAD_16dp256b4xENS4_13SM90_TMA_LOADES1A_NS4_17SM75_U32x4_LDSM_NENS4_14SM90_TMA_STOREES1A_NS4_17SM90_U32x4_STSM_NENS4_39AutoVectorizingCopyWithAssumedAlignmentILi128EEEEEEvvEEEEvNT_6ParamsE:
	.zero		2944


//--------------------- SYMBOLS --------------------------

	.type		.nv.reservedSmem.offset0,@object
	.size		.nv.reservedSmem.offset0,0x4
	.type		.nv.reservedSmem.cap,@object
	.size		.nv.reservedSmem.cap,0x4
	.type		__assertfail,@function
